// auto-generated by cutlass_sweep.gemm — config: {"arch": "sm_100", "cluster_m": 2, "cluster_n": 1, "dtype": "e4m3", "dtype_b": "e4m3", "layout": "nt", "stages": 0, "tile_k": 128, "tile_m": 128, "tile_n": 256}
#include "cutlass/cutlass.h"
#include "cutlass/gemm/collective/collective_builder.hpp"
#include "cutlass/gemm/device/gemm_universal_adapter.h"
#include "cutlass/gemm/kernel/gemm_universal.hpp"
#include "cutlass/epilogue/collective/collective_builder.hpp"

using ElemA = cutlass::float_e4m3_t;
using ElemB = cutlass::float_e4m3_t;
using ElemCD = cutlass::float_e4m3_t;
using Acc  = float;
using TileShape    = cute::Shape<cute::_128, cute::_256, cute::_128>;
using ClusterShape = cute::Shape<cute::_2, cute::_1, cute::_1>;

using CollectiveEpilogue = typename cutlass::epilogue::collective::CollectiveBuilder<
    cutlass::arch::Sm100, cutlass::arch::OpClassTensorOp,
    TileShape, ClusterShape,
    cutlass::epilogue::collective::EpilogueTileAuto,
    Acc, Acc,
    ElemCD, cutlass::layout::RowMajor, 128 / cutlass::sizeof_bits<ElemCD>::value,
    ElemCD, cutlass::layout::RowMajor, 128 / cutlass::sizeof_bits<ElemCD>::value,
    cutlass::epilogue::collective::EpilogueScheduleAuto
  >::CollectiveOp;

using CollectiveMainloop = typename cutlass::gemm::collective::CollectiveBuilder<
    cutlass::arch::Sm100, cutlass::arch::OpClassTensorOp,
    ElemA, cutlass::layout::RowMajor, 128 / cutlass::sizeof_bits<ElemA>::value,
    ElemB, cutlass::layout::ColumnMajor, 128 / cutlass::sizeof_bits<ElemB>::value,
    Acc,
    TileShape, ClusterShape,
    cutlass::gemm::collective::StageCountAutoCarveout<static_cast<int>(sizeof(typename CollectiveEpilogue::SharedStorage))>,
    cutlass::gemm::collective::KernelScheduleAuto
  >::CollectiveOp;

using GemmKernel = cutlass::gemm::kernel::GemmUniversal<
    cute::Shape<int,int,int,int>,
    CollectiveMainloop,
    CollectiveEpilogue
>;
using Gemm = cutlass::gemm::device::GemmUniversalAdapter<GemmKernel>;

// Force the device kernel symbol into the cubin without needing a host main.
auto* _anchor = &cutlass::device_kernel<GemmKernel>;


// ===== COMPILED SASS (sm_100a) =====

	.target	sm_100a

	.elftype	@"ET_EXEC"


//--------------------- .note.nv.tkinfo           --------------------------
	.section	.note.nv.tkinfo,"",@"SHT_NOTE"
	.sectionflags	@"SHF_NOTE_NV_TKINFO"
	.tkinfo
        /*0018*/ 	.word	0x00000002
        /*0030*/ 	.string	""
        /*0030*/ 	.string	"ptxas"
        /*0030*/ 	.string	"Cuda compilation tools, release 13.0, V13.0.88"
        /*0030*/ 	.string	"Build cuda_13.0.r13.0/compiler.36424714_0"
        /*0030*/ 	.string	"-arch sm_100a -m 64 "



//--------------------- .note.nv.cuinfo           --------------------------
	.section	.note.nv.cuinfo,"",@"SHT_NOTE"
	.sectionflags	@"SHF_NOTE_NV_CUINFO"
        /*0018*/ 	.short	0x0002
        /*001a*/ 	.short	0x0064
        /*001c*/ 	.short	0x0082
	.zero		2


//--------------------- .nv.info                  --------------------------
	.section	.nv.info,"",@"SHT_CUDA_INFO"
	.align	4


	//----- nvinfo : EIATTR_REGCOUNT
	.align		4
        /*0000*/ 	.byte	0x04, 0x2f
        /*0002*/ 	.short	(.L_20 - .L_19)
	.align		4
.L_19:
        /*0004*/ 	.word	index@(_ZN7cutlass13device_kernelINS_4gemm6kernel13GemmUniversalIN4cute5tupleIJiiiiEEENS1_10collective13CollectiveMmaINS1_35MainloopSm100TmaUmmaWarpSpecializedILi8ELi2ELi4ENS5_IJNS4_1CILi2EEENSA_ILi1EEESC_EEEEENS5_IJNSA_ILi128EEENSA_ILi256EEESF_EEENS_12float_e4m3_tENS5_IJlSC_lEEESI_SJ_NS4_8TiledMMAINS4_8MMA_AtomIJNS4_10MMA_TraitsINS4_25SM100_MMA_F8F6F4_2x1SM_SSEJSI_SI_fSF_SG_NS4_17integral_constantINS4_4UMMA5MajorELSQ_0EEESR_NSO_INSP_7ScaleInELSS_0EEEST_EEEEEENS4_6LayoutINS5_IJSC_SC_SC_EEENS5_IJNSA_ILi0EEESY_SY_EEEEENS5_IJNS4_10UnderscoreES11_S11_EEEEENS4_18SM100_TMA_2SM_LOADENS4_14ComposedLayoutINS4_7SwizzleILi3ELi4ELi3EEENS4_18smem_ptr_flag_bitsILi8EEENSW_INS5_IJNSA_ILi8EEESF_EEENS5_IJSF_SC_EEEEEEEvNS4_8identityES14_S1E_vS1F_EENS_8epilogue10collective18CollectiveEpilogueINS1H_23Sm100TmaWarpSpecializedILi4ELi2ELi32ELb0ELb0EEEJNS5_IJNSA_ILi64EEESG_SF_EEENS5_IJNSW_IS1M_SC_EENSW_INS5_IJNSA_ILi32EEESB_EEENS5_IJSC_SF_EEEEEEEESI_SJ_SI_SJ_NS1H_6fusion15FusionCallbacksIS1L_NS1U_17LinearCombinationISI_fSI_fLNS_15FloatRoundStyleE2EEES1N_S1T_JEEENS4_5SM1004TMEM4LOAD26SM100_TMEM_LOAD_32dp32b32xENS4_13SM90_TMA_LOADENS15_INS16_ILi1ELi4ELi3EEES19_NSW_INS5_IJS1A_S1P_EEENS5_IJS1P_SC_EEEEEEENS4_39AutoVectorizingCopyWithAssumedAlignmentILi128EEENS4_14SM90_TMA_STOREES29_S2B_S2B_EEEvvEEEEvNT_6ParamsE)
        /*0008*/ 	.word	0x00000078


	//----- nvinfo : EIATTR_FRAME_SIZE
	.align		4
.L_20:
        /*000c*/ 	.byte	0x04, 0x11
        /*000e*/ 	.short	(.L_22 - .L_21)
	.align		4
.L_21:
        /*0010*/ 	.word	index@($__internal_2_$__cuda_sm10x_tcgen05_guardrail_trap_unallocated_columns_being_dealloced)
        /*0014*/ 	.word	0x00000000


	//----- nvinfo : EIATTR_FRAME_SIZE
	.align		4
.L_22:
        /*0018*/ 	.byte	0x04, 0x11
        /*001a*/ 	.short	(.L_24 - .L_23)
	.align		4
.L_23:
        /*001c*/ 	.word	index@($__internal_1_$__cuda_sm10x_tcgen05_guardrail_trap_phase_invalid_during_alloc)
        /*0020*/ 	.word	0x00000000


	//----- nvinfo : EIATTR_FRAME_SIZE
	.align		4
.L_24:
        /*0024*/ 	.byte	0x04, 0x11
        /*0026*/ 	.short	(.L_26 - .L_25)
	.align		4
.L_25:
        /*0028*/ 	.word	index@($__internal_0_$__cuda_sm10x_tcgen05_guardrail_trap_col_being_dealloced_not_returned_by_alloc)
        /*002c*/ 	.word	0x00000000


	//----- nvinfo : EIATTR_FRAME_SIZE
	.align		4
.L_26:
        /*0030*/ 	.byte	0x04, 0x11
        /*0032*/ 	.short	(.L_28 - .L_27)
	.align		4
.L_27:
        /*0034*/ 	.word	index@(_ZN7cutlass13device_kernelINS_4gemm6kernel13GemmUniversalIN4cute5tupleIJiiiiEEENS1_10collective13CollectiveMmaINS1_35MainloopSm100TmaUmmaWarpSpecializedILi8ELi2ELi4ENS5_IJNS4_1CILi2EEENSA_ILi1EEESC_EEEEENS5_IJNSA_ILi128EEENSA_ILi256EEESF_EEENS_12float_e4m3_tENS5_IJlSC_lEEESI_SJ_NS4_8TiledMMAINS4_8MMA_AtomIJNS4_10MMA_TraitsINS4_25SM100_MMA_F8F6F4_2x1SM_SSEJSI_SI_fSF_SG_NS4_17integral_constantINS4_4UMMA5MajorELSQ_0EEESR_NSO_INSP_7ScaleInELSS_0EEEST_EEEEEENS4_6LayoutINS5_IJSC_SC_SC_EEENS5_IJNSA_ILi0EEESY_SY_EEEEENS5_IJNS4_10UnderscoreES11_S11_EEEEENS4_18SM100_TMA_2SM_LOADENS4_14ComposedLayoutINS4_7SwizzleILi3ELi4ELi3EEENS4_18smem_ptr_flag_bitsILi8EEENSW_INS5_IJNSA_ILi8EEESF_EEENS5_IJSF_SC_EEEEEEEvNS4_8identityES14_S1E_vS1F_EENS_8epilogue10collective18CollectiveEpilogueINS1H_23Sm100TmaWarpSpecializedILi4ELi2ELi32ELb0ELb0EEEJNS5_IJNSA_ILi64EEESG_SF_EEENS5_IJNSW_IS1M_SC_EENSW_INS5_IJNSA_ILi32EEESB_EEENS5_IJSC_SF_EEEEEEEESI_SJ_SI_SJ_NS1H_6fusion15FusionCallbacksIS1L_NS1U_17LinearCombinationISI_fSI_fLNS_15FloatRoundStyleE2EEES1N_S1T_JEEENS4_5SM1004TMEM4LOAD26SM100_TMEM_LOAD_32dp32b32xENS4_13SM90_TMA_LOADENS15_INS16_ILi1ELi4ELi3EEES19_NSW_INS5_IJS1A_S1P_EEENS5_IJS1P_SC_EEEEEEENS4_39AutoVectorizingCopyWithAssumedAlignmentILi128EEENS4_14SM90_TMA_STOREES29_S2B_S2B_EEEvvEEEEvNT_6ParamsE)
        /*0038*/ 	.word	0x00000000


	//----- nvinfo : EIATTR_MIN_STACK_SIZE
	.align		4
.L_28:
        /*003c*/ 	.byte	0x04, 0x12
        /*003e*/ 	.short	(.L_30 - .L_29)
	.align		4
.L_29:
        /*0040*/ 	.word	index@(_ZN7cutlass13device_kernelINS_4gemm6kernel13GemmUniversalIN4cute5tupleIJiiiiEEENS1_10collective13CollectiveMmaINS1_35MainloopSm100TmaUmmaWarpSpecializedILi8ELi2ELi4ENS5_IJNS4_1CILi2EEENSA_ILi1EEESC_EEEEENS5_IJNSA_ILi128EEENSA_ILi256EEESF_EEENS_12float_e4m3_tENS5_IJlSC_lEEESI_SJ_NS4_8TiledMMAINS4_8MMA_AtomIJNS4_10MMA_TraitsINS4_25SM100_MMA_F8F6F4_2x1SM_SSEJSI_SI_fSF_SG_NS4_17integral_constantINS4_4UMMA5MajorELSQ_0EEESR_NSO_INSP_7ScaleInELSS_0EEEST_EEEEEENS4_6LayoutINS5_IJSC_SC_SC_EEENS5_IJNSA_ILi0EEESY_SY_EEEEENS5_IJNS4_10UnderscoreES11_S11_EEEEENS4_18SM100_TMA_2SM_LOADENS4_14ComposedLayoutINS4_7SwizzleILi3ELi4ELi3EEENS4_18smem_ptr_flag_bitsILi8EEENSW_INS5_IJNSA_ILi8EEESF_EEENS5_IJSF_SC_EEEEEEEvNS4_8identityES14_S1E_vS1F_EENS_8epilogue10collective18CollectiveEpilogueINS1H_23Sm100TmaWarpSpecializedILi4ELi2ELi32ELb0ELb0EEEJNS5_IJNSA_ILi64EEESG_SF_EEENS5_IJNSW_IS1M_SC_EENSW_INS5_IJNSA_ILi32EEESB_EEENS5_IJSC_SF_EEEEEEEESI_SJ_SI_SJ_NS1H_6fusion15FusionCallbacksIS1L_NS1U_17LinearCombinationISI_fSI_fLNS_15FloatRoundStyleE2EEES1N_S1T_JEEENS4_5SM1004TMEM4LOAD26SM100_TMEM_LOAD_32dp32b32xENS4_13SM90_TMA_LOADENS15_INS16_ILi1ELi4ELi3EEES19_NSW_INS5_IJS1A_S1P_EEENS5_IJS1P_SC_EEEEEEENS4_39AutoVectorizingCopyWithAssumedAlignmentILi128EEENS4_14SM90_TMA_STOREES29_S2B_S2B_EEEvvEEEEvNT_6ParamsE)
        /*0044*/ 	.word	0x00000000
.L_30:


//--------------------- .nv.compat                --------------------------
	.section	.nv.compat,"",@"SHT_CUDA_COMPAT_INFO"
	.align	4
        /*0000*/ 	.byte	0x02, 0x09, 0x01, 0x00, 0x02, 0x02, 0x02, 0x00, 0x02, 0x05, 0x05, 0x00, 0x03, 0x07, 0x01, 0x01
        /*0010*/ 	.byte	0x02, 0x03, 0x01, 0x00, 0x02, 0x06, 0x01, 0x00, 0x04, 0x0b, 0x08, 0x00, 0x09, 0x00, 0x00, 0x00
        /*0020*/ 	.byte	0x00, 0x00, 0x00, 0x00


//--------------------- .nv.info._ZN7cutlass13device_kernelINS_4gemm6kernel13GemmUniversalIN4cute5tupleIJiiiiEEENS1_10collective13CollectiveMmaINS1_35MainloopSm100TmaUmmaWarpSpecializedILi8ELi2ELi4ENS5_IJNS4_1CILi2EEENSA_ILi1EEESC_EEEEENS5_IJNSA_ILi128EEENSA_ILi256EEESF_EEENS_12float_e4m3_tENS5_IJlSC_lEEESI_SJ_NS4_8TiledMMAINS4_8MMA_AtomIJNS4_10MMA_TraitsINS4_25SM100_MMA_F8F6F4_2x1SM_SSEJSI_SI_fSF_SG_NS4_17integral_constantINS4_4UMMA5MajorELSQ_0EEESR_NSO_INSP_7ScaleInELSS_0EEEST_EEEEEENS4_6LayoutINS5_IJSC_SC_SC_EEENS5_IJNSA_ILi0EEESY_SY_EEEEENS5_IJNS4_10UnderscoreES11_S11_EEEEENS4_18SM100_TMA_2SM_LOADENS4_14ComposedLayoutINS4_7SwizzleILi3ELi4ELi3EEENS4_18smem_ptr_flag_bitsILi8EEENSW_INS5_IJNSA_ILi8EEESF_EEENS5_IJSF_SC_EEEEEEEvNS4_8identityES14_S1E_vS1F_EENS_8epilogue10collective18CollectiveEpilogueINS1H_23Sm100TmaWarpSpecializedILi4ELi2ELi32ELb0ELb0EEEJNS5_IJNSA_ILi64EEESG_SF_EEENS5_IJNSW_IS1M_SC_EENSW_INS5_IJNSA_ILi32EEESB_EEENS5_IJSC_SF_EEEEEEEESI_SJ_SI_SJ_NS1H_6fusion15FusionCallbacksIS1L_NS1U_17LinearCombinationISI_fSI_fLNS_15FloatRoundStyleE2EEES1N_S1T_JEEENS4_5SM1004TMEM4LOAD26SM100_TMEM_LOAD_32dp32b32xENS4_13SM90_TMA_LOADENS15_INS16_ILi1ELi4ELi3EEES19_NSW_INS5_IJS1A_S1P_EEENS5_IJS1P_SC_EEEEEEENS4_39AutoVectorizingCopyWithAssumedAlignmentILi128EEENS4_14SM90_TMA_STOREES29_S2B_S2B_EEEvvEEEEvNT_6ParamsE --------------------------
	.section	.nv.info._ZN7cutlass13device_kernelINS_4gemm6kernel13GemmUniversalIN4cute5tupleIJiiiiEEENS1_10collective13CollectiveMmaINS1_35MainloopSm100TmaUmmaWarpSpecializedILi8ELi2ELi4ENS5_IJNS4_1CILi2EEENSA_ILi1EEESC_EEEEENS5_IJNSA_ILi128EEENSA_ILi256EEESF_EEENS_12float_e4m3_tENS5_IJlSC_lEEESI_SJ_NS4_8TiledMMAINS4_8MMA_AtomIJNS4_10MMA_TraitsINS4_25SM100_MMA_F8F6F4_2x1SM_SSEJSI_SI_fSF_SG_NS4_17integral_constantINS4_4UMMA5MajorELSQ_0EEESR_NSO_INSP_7ScaleInELSS_0EEEST_EEEEEENS4_6LayoutINS5_IJSC_SC_SC_EEENS5_IJNSA_ILi0EEESY_SY_EEEEENS5_IJNS4_10UnderscoreES11_S11_EEEEENS4_18SM100_TMA_2SM_LOADENS4_14ComposedLayoutINS4_7SwizzleILi3ELi4ELi3EEENS4_18smem_ptr_flag_bitsILi8EEENSW_INS5_IJNSA_ILi8EEESF_EEENS5_IJSF_SC_EEEEEEEvNS4_8identityES14_S1E_vS1F_EENS_8epilogue10collective18CollectiveEpilogueINS1H_23Sm100TmaWarpSpecializedILi4ELi2ELi32ELb0ELb0EEEJNS5_IJNSA_ILi64EEESG_SF_EEENS5_IJNSW_IS1M_SC_EENSW_INS5_IJNSA_ILi32EEESB_EEENS5_IJSC_SF_EEEEEEEESI_SJ_SI_SJ_NS1H_6fusion15FusionCallbacksIS1L_NS1U_17LinearCombinationISI_fSI_fLNS_15FloatRoundStyleE2EEES1N_S1T_JEEENS4_5SM1004TMEM4LOAD26SM100_TMEM_LOAD_32dp32b32xENS4_13SM90_TMA_LOADENS15_INS16_ILi1ELi4ELi3EEES19_NSW_INS5_IJS1A_S1P_EEENS5_IJS1P_SC_EEEEEEENS4_39AutoVectorizingCopyWithAssumedAlignmentILi128EEENS4_14SM90_TMA_STOREES29_S2B_S2B_EEEvvEEEEvNT_6ParamsE,"",@"SHT_CUDA_INFO"
	.sectionflags	@""
	.align	4


	//----- nvinfo : EIATTR_CUDA_API_VERSION
	.align		4
        /*0000*/ 	.byte	0x04, 0x37
        /*0002*/ 	.short	(.L_32 - .L_31)
.L_31:
        /*0004*/ 	.word	0x00000082


	//----- nvinfo : EIATTR_KPARAM_INFO
	.align		4
.L_32:
        /*0008*/ 	.byte	0x04, 0x17
        /*000a*/ 	.short	(.L_34 - .L_33)
.L_33:
        /*000c*/ 	.word	0x00000000
        /*0010*/ 	.short	0x0000
        /*0012*/ 	.short	0x0000
        /*0014*/ 	.byte	0x00, 0xf0, 0x01, 0x20


	//----- nvinfo : EIATTR_AT_ENTRY_FRAGMENTS
	.align		4
.L_34:
        /*0018*/ 	.byte	0x04, 0x4f
        /*001a*/ 	.short	(.L_36 - .L_35)


	//   ....[0]....
.L_35:
        /*001c*/ 	.word	0x00000007


	//----- nvinfo : EIATTR_RESERVED_SMEM_USED
	.align		4
.L_36:
        /*0020*/ 	.byte	0x01, 0x41
	.zero		2


	//----- nvinfo : EIATTR_SPARSE_MMA_MASK
	.align		4
        /*0024*/ 	.byte	0x03, 0x50
        /*0026*/ 	.short	0x0000


	//----- nvinfo : EIATTR_TCGEN05_2CTA_USED
	.align		4
        /*0028*/ 	.byte	0x01, 0x52
	.zero		2


	//----- nvinfo : EIATTR_MAXREG_COUNT
	.align		4
        /*002c*/ 	.byte	0x03, 0x1b
        /*002e*/ 	.short	0x00ff


	//----- nvinfo : EIATTR_NUM_BARRIERS
	.align		4
        /*0030*/ 	.byte	0x02, 0x4c
        /*0032*/ 	.byte	0x07
	.zero		1


	//----- nvinfo : EIATTR_EXTERNS
	.align		4
        /*0034*/ 	.byte	0x04, 0x0f
        /*0036*/ 	.short	(.L_38 - .L_37)


	//   ....[0]....
	.align		4
.L_37:
        /*0038*/ 	.word	index@(__assertfail)


	//----- nvinfo : EIATTR_MERCURY_ISA_VERSION
	.align		4
.L_38:
        /*003c*/ 	.byte	0x03, 0x5f
        /*003e*/ 	.short	0x0101


	//----- nvinfo : EIATTR_INT_WARP_WIDE_INSTR_OFFSETS
	.align		4
        /*0040*/ 	.byte	0x04, 0x31
        /*0042*/ 	.short	(.L_40 - .L_39)


	//   ....[0]....
.L_39:
        /*0044*/ 	.word	0x00000d90


	//   ....[1]....
        /*0048*/ 	.word	0x00000e30


	//   ....[2]....
        /*004c*/ 	.word	0x00002190


	//   ....[3]....
        /*0050*/ 	.word	0x000042a0


	//   ....[4]....
        /*0054*/ 	.word	0x000042d0


	//   ....[5]....
        /*0058*/ 	.word	0x00004320


	//   ....[6]....
        /*005c*/ 	.word	0x00004c40


	//   ....[7]....
        /*0060*/ 	.word	0x00004c60


	//   ....[8]....
        /*0064*/ 	.word	0x00004d40


	//   ....[9]....
        /*0068*/ 	.word	0x00004e00


	//   ....[10]....
        /*006c*/ 	.word	0x00004e20


	//   ....[11]....
        /*0070*/ 	.word	0x00004ef0


	//   ....[12]....
        /*0074*/ 	.word	0x00004fe0


	//   ....[13]....
        /*0078*/ 	.word	0x00005000


	//   ....[14]....
        /*007c*/ 	.word	0x00005100


	//   ....[15]....
        /*0080*/ 	.word	0x000052b0


	//   ....[16]....
        /*0084*/ 	.word	0x000052c0


	//   ....[17]....
        /*0088*/ 	.word	0x00005450


	//----- nvinfo : EIATTR_COOP_GROUP_MASK_REGIDS
	.align		4
.L_40:
        /*008c*/ 	.byte	0x04, 0x29
        /*008e*/ 	.short	(.L_42 - .L_41)


	//   ....[0]....
.L_41:
        /*0090*/ 	.word	0xffffffff


	//   ....[1]....
        /*0094*/ 	.word	0xffffffff


	//   ....[2]....
        /*0098*/ 	.word	0xffffffff


	//   ....[3]....
        /*009c*/ 	.word	0xffffffff


	//   ....[4]....
        /*00a0*/ 	.word	0xffffffff


	//   ....[5]....
        /*00a4*/ 	.word	0xffffffff


	//   ....[6]....
        /*00a8*/ 	.word	0xffffffff


	//   ....[7]....
        /*00ac*/ 	.word	0xffffffff


	//   ....[8]....
        /*00b0*/ 	.word	0xffffffff


	//   ....[9]....
        /*00b4*/ 	.word	0xffffffff


	//   ....[10]....
        /*00b8*/ 	.word	0xffffffff


	//   ....[11]....
        /*00bc*/ 	.word	0xffffffff


	//   ....[12]....
        /*00c0*/ 	.word	0xffffffff


	//   ....[13]....
        /*00c4*/ 	.word	0xffffffff


	//----- nvinfo : EIATTR_COOP_GROUP_INSTR_OFFSETS
	.align		4
.L_42:
        /*00c8*/ 	.byte	0x04, 0x28
        /*00ca*/ 	.short	(.L_44 - .L_43)


	//   ....[0]....
.L_43:
        /*00cc*/ 	.word	0x000000c0


	//   ....[1]....
        /*00d0*/ 	.word	0x00000500


	//   ....[2]....
        /*00d4*/ 	.word	0x00000700


	//   ....[3]....
        /*00d8*/ 	.word	0x00000890


	//   ....[4]....
        /*00dc*/ 	.word	0x00000980


	//   ....[5]....
        /*00e0*/ 	.word	0x00000ae0


	//   ....[6]....
        /*00e4*/ 	.word	0x00000c70


	//   ....[7]....
        /*00e8*/ 	.word	0x00000eb0


	//   ....[8]....
        /*00ec*/ 	.word	0x00002070


	//   ....[9]....
        /*00f0*/ 	.word	0x00003090


	//   ....[10]....
        /*00f4*/ 	.word	0x00003560


	//   ....[11]....
        /*00f8*/ 	.word	0x00003590


	//   ....[12]....
        /*00fc*/ 	.word	0x000041b0


	//   ....[13]....
        /*0100*/ 	.word	0x000043c0


	//----- nvinfo : EIATTR_VRC_CTA_INIT_COUNT
	.align		4
.L_44:
        /*0104*/ 	.byte	0x02, 0x4a
        /*0106*/ 	.byte	0x80
	.zero		1


	//----- nvinfo : EIATTR_SYSCALL_OFFSETS
	.align		4
        /*0108*/ 	.byte	0x04, 0x46
        /*010a*/ 	.short	(.L_46 - .L_45)


	//   ....[0]....
.L_45:
        /*010c*/ 	.word	0x00005ee0


	//   ....[1]....
        /*0110*/ 	.word	0x00006020


	//   ....[2]....
        /*0114*/ 	.word	0x00006820


	//   ....[3]....
        /*0118*/ 	.word	0x00007610


	//   ....[4]....
        /*011c*/ 	.word	0x000083b0


	//   ....[5]....
        /*0120*/ 	.word	0x00009170


	//----- nvinfo : EIATTR_MBARRIER_INSTR_OFFSETS
	.align		4
.L_46:
        /*0124*/ 	.byte	0x04, 0x39
        /*0126*/ 	.short	(.L_48 - .L_47)


	//   ....[0]....
.L_47:
        /*0128*/ 	.word	0x000005f0
        /*012c*/ 	.word	0x000000ff
        /*0130*/ 	.word	0x00000000
        /*0134*/ 	.short	0x0100
        /*0136*/ 	.byte	0x08
	.zero		1


	//   ....[1]....
        /*0138*/ 	.word	0x00000600
        /*013c*/ 	.word	0x000000ff
        /*0140*/ 	.word	0x00000040
        /*0144*/ 	.short	0x0100
        /*0146*/ 	.byte	0x08
	.zero		1


	//   ....[2]....
        /*0148*/ 	.word	0x00000610
        /*014c*/ 	.word	0x000000ff
        /*0150*/ 	.word	0x00000008
        /*0154*/ 	.short	0x0100
        /*0156*/ 	.byte	0x08
	.zero		1


	//   ....[3]....
        /*0158*/ 	.word	0x00000620
        /*015c*/ 	.word	0x000000ff
        /*0160*/ 	.word	0x00000048
        /*0164*/ 	.short	0x0100
        /*0166*/ 	.byte	0x08
	.zero		1


	//   ....[4]....
        /*0168*/ 	.word	0x00000630
        /*016c*/ 	.word	0x000000ff
        /*0170*/ 	.word	0x00000010
        /*0174*/ 	.short	0x0100
        /*0176*/ 	.byte	0x08
	.zero		1


	//   ....[5]....
        /*0178*/ 	.word	0x00000640
        /*017c*/ 	.word	0x000000ff
        /*0180*/ 	.word	0x00000050
        /*0184*/ 	.short	0x0100
        /*0186*/ 	.byte	0x08
	.zero		1


	//   ....[6]....
        /*0188*/ 	.word	0x00000650
        /*018c*/ 	.word	0x000000ff
        /*0190*/ 	.word	0x00000018
        /*0194*/ 	.short	0x0100
        /*0196*/ 	.byte	0x08
	.zero		1


	//   ....[7]....
        /*0198*/ 	.word	0x00000660
        /*019c*/ 	.word	0x000000ff
        /*01a0*/ 	.word	0x00000058
        /*01a4*/ 	.short	0x0100
        /*01a6*/ 	.byte	0x08
	.zero		1


	//   ....[8]....
        /*01a8*/ 	.word	0x00000670
        /*01ac*/ 	.word	0x000000ff
        /*01b0*/ 	.word	0x00000020
        /*01b4*/ 	.short	0x0100
        /*01b6*/ 	.byte	0x08
	.zero		1


	//   ....[9]....
        /*01b8*/ 	.word	0x00000680
        /*01bc*/ 	.word	0x000000ff
        /*01c0*/ 	.word	0x00000060
        /*01c4*/ 	.short	0x0100
        /*01c6*/ 	.byte	0x08
	.zero		1


	//   ....[10]....
        /*01c8*/ 	.word	0x00000690
        /*01cc*/ 	.word	0x000000ff
        /*01d0*/ 	.word	0x00000028
        /*01d4*/ 	.short	0x0100
        /*01d6*/ 	.byte	0x08
	.zero		1


	//   ....[11]....
        /*01d8*/ 	.word	0x000006a0
        /*01dc*/ 	.word	0x000000ff
        /*01e0*/ 	.word	0x00000068
        /*01e4*/ 	.short	0x0100
        /*01e6*/ 	.byte	0x08
	.zero		1


	//   ....[12]....
        /*01e8*/ 	.word	0x000006b0
        /*01ec*/ 	.word	0x000000ff
        /*01f0*/ 	.word	0x00000030
        /*01f4*/ 	.short	0x0100
        /*01f6*/ 	.byte	0x08
	.zero		1


	//   ....[13]....
        /*01f8*/ 	.word	0x000006c0
        /*01fc*/ 	.word	0x000000ff
        /*0200*/ 	.word	0x00000070
        /*0204*/ 	.short	0x0100
        /*0206*/ 	.byte	0x08
	.zero		1


	//   ....[14]....
        /*0208*/ 	.word	0x000006d0
        /*020c*/ 	.word	0x000000ff
        /*0210*/ 	.word	0x00000038
        /*0214*/ 	.short	0x0100
        /*0216*/ 	.byte	0x08
	.zero		1


	//   ....[15]....
        /*0218*/ 	.word	0x000006e0
        /*021c*/ 	.word	0x000000ff
        /*0220*/ 	.word	0x00000078
        /*0224*/ 	.short	0x0100
        /*0226*/ 	.byte	0x08
	.zero		1


	//   ....[16]....
        /*0228*/ 	.word	0x00000800
        /*022c*/ 	.word	0x000000ff
        /*0230*/ 	.word	0x00000080
        /*0234*/ 	.short	0x0100
        /*0236*/ 	.byte	0x09
	.zero		1


	//   ....[17]....
        /*0238*/ 	.word	0x00000810
        /*023c*/ 	.word	0x000000ff
        /*0240*/ 	.word	0x000000a0
        /*0244*/ 	.short	0x0100
        /*0246*/ 	.byte	0x09
	.zero		1


	//   ....[18]....
        /*0248*/ 	.word	0x00000820
        /*024c*/ 	.word	0x000000ff
        /*0250*/ 	.word	0x00000088
        /*0254*/ 	.short	0x0100
        /*0256*/ 	.byte	0x09
	.zero		1


	//   ....[19]....
        /*0258*/ 	.word	0x00000830
        /*025c*/ 	.word	0x000000ff
        /*0260*/ 	.word	0x000000a8
        /*0264*/ 	.short	0x0100
        /*0266*/ 	.byte	0x09
	.zero		1


	//   ....[20]....
        /*0268*/ 	.word	0x00000840
        /*026c*/ 	.word	0x000000ff
        /*0270*/ 	.word	0x00000090
        /*0274*/ 	.short	0x0100
        /*0276*/ 	.byte	0x09
	.zero		1


	//   ....[21]....
        /*0278*/ 	.word	0x00000850
        /*027c*/ 	.word	0x000000ff
        /*0280*/ 	.word	0x000000b0
        /*0284*/ 	.short	0x0100
        /*0286*/ 	.byte	0x09
	.zero		1


	//   ....[22]....
        /*0288*/ 	.word	0x00000860
        /*028c*/ 	.word	0x000000ff
        /*0290*/ 	.word	0x00000098
        /*0294*/ 	.short	0x0100
        /*0296*/ 	.byte	0x09
	.zero		1


	//   ....[23]....
        /*0298*/ 	.word	0x00000870
        /*029c*/ 	.word	0x000000ff
        /*02a0*/ 	.word	0x000000b8
        /*02a4*/ 	.short	0x0100
        /*02a6*/ 	.byte	0x09
	.zero		1


	//   ....[24]....
        /*02a8*/ 	.word	0x00000950
        /*02ac*/ 	.word	0x000000ff
        /*02b0*/ 	.word	0x000000c0
        /*02b4*/ 	.short	0x0100
        /*02b6*/ 	.byte	0x08
	.zero		1


	//   ....[25]....
        /*02b8*/ 	.word	0x00000960
        /*02bc*/ 	.word	0x000000ff
        /*02c0*/ 	.word	0x000000c8
        /*02c4*/ 	.short	0x0100
        /*02c6*/ 	.byte	0x08
	.zero		1


	//   ....[26]....
        /*02c8*/ 	.word	0x00000a90
        /*02cc*/ 	.word	0x000000ff
        /*02d0*/ 	.word	0x000000d0
        /*02d4*/ 	.short	0x0100
        /*02d6*/ 	.byte	0x08
	.zero		1


	//   ....[27]....
        /*02d8*/ 	.word	0x00000aa0
        /*02dc*/ 	.word	0x000000ff
        /*02e0*/ 	.word	0x000000e0
        /*02e4*/ 	.short	0x0100
        /*02e6*/ 	.byte	0x08
	.zero		1


	//   ....[28]....
        /*02e8*/ 	.word	0x00000ab0
        /*02ec*/ 	.word	0x000000ff
        /*02f0*/ 	.word	0x000000d8
        /*02f4*/ 	.short	0x0100
        /*02f6*/ 	.byte	0x08
	.zero		1


	//   ....[29]....
        /*02f8*/ 	.word	0x00000ac0
        /*02fc*/ 	.word	0x000000ff
        /*0300*/ 	.word	0x000000e8
        /*0304*/ 	.short	0x0100
        /*0306*/ 	.byte	0x08
	.zero		1


	//   ....[30]....
        /*0308*/ 	.word	0x00000be0
        /*030c*/ 	.word	0x000000ff
        /*0310*/ 	.word	0x000000f0
        /*0314*/ 	.short	0x0100
        /*0316*/ 	.byte	0x09
	.zero		1


	//   ....[31]....
        /*0318*/ 	.word	0x00000bf0
        /*031c*/ 	.word	0x000000ff
        /*0320*/ 	.word	0x00000110
        /*0324*/ 	.short	0x0100
        /*0326*/ 	.byte	0x09
	.zero		1


	//   ....[32]....
        /*0328*/ 	.word	0x00000c00
        /*032c*/ 	.word	0x000000ff
        /*0330*/ 	.word	0x000000f8
        /*0334*/ 	.short	0x0100
        /*0336*/ 	.byte	0x09
	.zero		1


	//   ....[33]....
        /*0338*/ 	.word	0x00000c10
        /*033c*/ 	.word	0x000000ff
        /*0340*/ 	.word	0x00000118
        /*0344*/ 	.short	0x0100
        /*0346*/ 	.byte	0x09
	.zero		1


	//   ....[34]....
        /*0348*/ 	.word	0x00000c20
        /*034c*/ 	.word	0x000000ff
        /*0350*/ 	.word	0x00000100
        /*0354*/ 	.short	0x0100
        /*0356*/ 	.byte	0x09
	.zero		1


	//   ....[35]....
        /*0358*/ 	.word	0x00000c30
        /*035c*/ 	.word	0x000000ff
        /*0360*/ 	.word	0x00000120
        /*0364*/ 	.short	0x0100
        /*0366*/ 	.byte	0x09
	.zero		1


	//   ....[36]....
        /*0368*/ 	.word	0x00000c40
        /*036c*/ 	.word	0x000000ff
        /*0370*/ 	.word	0x00000108
        /*0374*/ 	.short	0x0100
        /*0376*/ 	.byte	0x09
	.zero		1


	//   ....[37]....
        /*0378*/ 	.word	0x00000c50
        /*037c*/ 	.word	0x000000ff
        /*0380*/ 	.word	0x00000128
        /*0384*/ 	.short	0x0100
        /*0386*/ 	.byte	0x09
	.zero		1


	//   ....[38]....
        /*0388*/ 	.word	0x00000d40
        /*038c*/ 	.word	0x000000ff
        /*0390*/ 	.word	0x00000130
        /*0394*/ 	.short	0x0100
        /*0396*/ 	.byte	0x08
	.zero		1


	//   ....[39]....
        /*0398*/ 	.word	0x00000d50
        /*039c*/ 	.word	0x000000ff
        /*03a0*/ 	.word	0x00000140
        /*03a4*/ 	.short	0x0100
        /*03a6*/ 	.byte	0x08
	.zero		1


	//   ....[40]....
        /*03a8*/ 	.word	0x00000d60
        /*03ac*/ 	.word	0x000000ff
        /*03b0*/ 	.word	0x00000138
        /*03b4*/ 	.short	0x0100
        /*03b6*/ 	.byte	0x08
	.zero		1


	//   ....[41]....
        /*03b8*/ 	.word	0x00000d70
        /*03bc*/ 	.word	0x000000ff
        /*03c0*/ 	.word	0x00000148
        /*03c4*/ 	.short	0x0100
        /*03c6*/ 	.byte	0x08
	.zero		1


	//   ....[42]....
        /*03c8*/ 	.word	0x00000e60
        /*03cc*/ 	.word	0x000000ff
        /*03d0*/ 	.word	0x00000150
        /*03d4*/ 	.short	0x0100
        /*03d6*/ 	.byte	0x07
	.zero		1


	//   ....[43]....
        /*03d8*/ 	.word	0x00001870
        /*03dc*/ 	.word	0x00000002
        /*03e0*/ 	.word	0x00000140
        /*03e4*/ 	.short	0x010a
        /*03e6*/ 	.byte	0xff
	.zero		1


	//   ....[44]....
        /*03e8*/ 	.word	0x000018a0
        /*03ec*/ 	.word	0x00000002
        /*03f0*/ 	.word	0x00000130
        /*03f4*/ 	.short	0x0101
        /*03f6*/ 	.byte	0xff
	.zero		1


	//   ....[45]....
        /*03f8*/ 	.word	0x00001970
        /*03fc*/ 	.word	0x000000ff
        /*0400*/ 	.word	0x00000040
        /*0404*/ 	.short	0x010a
        /*0406*/ 	.byte	0x08
	.zero		1


	//   ....[46]....
        /*0408*/ 	.word	0x00001a70
        /*040c*/ 	.word	0x000000ff
        /*0410*/ 	.word	0x00000040
        /*0414*/ 	.short	0x010a
        /*0416*/ 	.byte	0x21
	.zero		1


	//   ....[47]....
        /*0418*/ 	.word	0x00001c20
        /*041c*/ 	.word	0x000000ff
        /*0420*/ 	.word	0x00000040
        /*0424*/ 	.short	0x010a
        /*0426*/ 	.byte	0x08
	.zero		1


	//   ....[48]....
        /*0428*/ 	.word	0x00001d20
        /*042c*/ 	.word	0x000000ff
        /*0430*/ 	.word	0x000000c8
        /*0434*/ 	.short	0x0101
        /*0436*/ 	.byte	0x06
	.zero		1


	//   ....[49]....
        /*0438*/ 	.word	0x00001d40
        /*043c*/ 	.word	0x000000ff
        /*0440*/ 	.word	0x00000040
        /*0444*/ 	.short	0x010a
        /*0446*/ 	.byte	0x08
	.zero		1


	//   ....[50]....
        /*0448*/ 	.word	0x00001dc0
        /*044c*/ 	.word	0x000000ff
        /*0450*/ 	.word	0x00000040
        /*0454*/ 	.short	0x010a
        /*0456*/ 	.byte	0x11
	.zero		1


	//   ....[51]....
        /*0458*/ 	.word	0x00001f50
        /*045c*/ 	.word	0x000000ff
        /*0460*/ 	.word	0x00000040
        /*0464*/ 	.short	0x010a
        /*0466*/ 	.byte	0x08
	.zero		1


	//   ....[52]....
        /*0468*/ 	.word	0x000020a0
        /*046c*/ 	.word	0x00000002
        /*0470*/ 	.word	0x000000d0
        /*0474*/ 	.short	0x010a
        /*0476*/ 	.byte	0xff
	.zero		1


	//   ....[53]....
        /*0478*/ 	.word	0x00002160
        /*047c*/ 	.word	0x00000002
        /*0480*/ 	.word	0x00000000
        /*0484*/ 	.short	0x0101
        /*0486*/ 	.byte	0xff
	.zero		1


	//   ....[54]....
        /*0488*/ 	.word	0x000026c0
        /*048c*/ 	.word	0x000000ff
        /*0490*/ 	.word	0x00000000
        /*0494*/ 	.short	0x010a
        /*0496*/ 	.byte	0x04
	.zero		1


	//   ....[55]....
        /*0498*/ 	.word	0x00002750
        /*049c*/ 	.word	0x000000ff
        /*04a0*/ 	.word	0x00000000
        /*04a4*/ 	.short	0x010a
        /*04a6*/ 	.byte	0x04
	.zero		1


	//   ....[56]....
        /*04a8*/ 	.word	0x000027e0
        /*04ac*/ 	.word	0x000000ff
        /*04b0*/ 	.word	0x00000000
        /*04b4*/ 	.short	0x010a
        /*04b6*/ 	.byte	0x04
	.zero		1


	//   ....[57]....
        /*04b8*/ 	.word	0x00002870
        /*04bc*/ 	.word	0x000000ff
        /*04c0*/ 	.word	0x00000000
        /*04c4*/ 	.short	0x010a
        /*04c6*/ 	.byte	0x04
	.zero		1


	//   ....[58]....
        /*04c8*/ 	.word	0x00002900
        /*04cc*/ 	.word	0x000000ff
        /*04d0*/ 	.word	0x00000000
        /*04d4*/ 	.short	0x010a
        /*04d6*/ 	.byte	0x04
	.zero		1


	//   ....[59]....
        /*04d8*/ 	.word	0x00002990
        /*04dc*/ 	.word	0x000000ff
        /*04e0*/ 	.word	0x00000000
        /*04e4*/ 	.short	0x010a
        /*04e6*/ 	.byte	0x04
	.zero		1


	//   ....[60]....
        /*04e8*/ 	.word	0x00002a20
        /*04ec*/ 	.word	0x000000ff
        /*04f0*/ 	.word	0x00000000
        /*04f4*/ 	.short	0x010a
        /*04f6*/ 	.byte	0x04
	.zero		1


	//   ....[61]....
        /*04f8*/ 	.word	0x00002ac0
        /*04fc*/ 	.word	0x00000000
        /*0500*/ 	.word	0x00000000
        /*0504*/ 	.short	0x010a
        /*0506*/ 	.byte	0xff
	.zero		1


	//   ....[62]....
        /*0508*/ 	.word	0x00002bf0
        /*050c*/ 	.word	0x00000000
        /*0510*/ 	.word	0x00000130
        /*0514*/ 	.short	0x010a
        /*0516*/ 	.byte	0xff
	.zero		1


	//   ....[63]....
        /*0518*/ 	.word	0x00002c60
        /*051c*/ 	.word	0x00000000
        /*0520*/ 	.word	0x00000000
        /*0524*/ 	.short	0x0101
        /*0526*/ 	.byte	0xff
	.zero		1


	//   ....[64]....
        /*0528*/ 	.word	0x00002c80
        /*052c*/ 	.word	0x000000ff
        /*0530*/ 	.word	0x000000e0
        /*0534*/ 	.short	0x010a
        /*0536*/ 	.byte	0x05
	.zero		1


	//   ....[65]....
        /*0538*/ 	.word	0x00002da0
        /*053c*/ 	.word	0x00000000
        /*0540*/ 	.word	0x000000d0
        /*0544*/ 	.short	0x010a
        /*0546*/ 	.byte	0xff
	.zero		1


	//   ....[66]....
        /*0548*/ 	.word	0x00002ea0
        /*054c*/ 	.word	0x00000000
        /*0550*/ 	.word	0x00000000
        /*0554*/ 	.short	0x0101
        /*0556*/ 	.byte	0xff
	.zero		1


	//   ....[67]....
        /*0558*/ 	.word	0x00002f30
        /*055c*/ 	.word	0x000000ff
        /*0560*/ 	.word	0x000000e0
        /*0564*/ 	.short	0x0106
        /*0566*/ 	.byte	0x05
	.zero		1


	//   ....[68]....
        /*0568*/ 	.word	0x00002f50
        /*056c*/ 	.word	0x000000ff
        /*0570*/ 	.word	0x000000e0
        /*0574*/ 	.short	0x010a
        /*0576*/ 	.byte	0x05
	.zero		1


	//   ....[69]....
        /*0578*/ 	.word	0x00002fe0
        /*057c*/ 	.word	0x000000ff
        /*0580*/ 	.word	0x000000e0
        /*0584*/ 	.short	0x0106
        /*0586*/ 	.byte	0x04
	.zero		1


	//   ....[70]....
        /*0588*/ 	.word	0x00003020
        /*058c*/ 	.word	0x00000000
        /*0590*/ 	.word	0x000000e0
        /*0594*/ 	.short	0x010a
        /*0596*/ 	.byte	0xff
	.zero		1


	//   ....[71]....
        /*0598*/ 	.word	0x00003260
        /*059c*/ 	.word	0x000000ff
        /*05a0*/ 	.word	0x00000008
        /*05a4*/ 	.short	0x010a
        /*05a6*/ 	.byte	0x06
	.zero		1


	//   ....[72]....
        /*05a8*/ 	.word	0x00003280
        /*05ac*/ 	.word	0x000000ff
        /*05b0*/ 	.word	0x00000008
        /*05b4*/ 	.short	0x010a
        /*05b6*/ 	.byte	0x06
	.zero		1


	//   ....[73]....
        /*05b8*/ 	.word	0x00003410
        /*05bc*/ 	.word	0x000000ff
        /*05c0*/ 	.word	0x00000008
        /*05c4*/ 	.short	0x010a
        /*05c6*/ 	.byte	0x06
	.zero		1


	//   ....[74]....
        /*05c8*/ 	.word	0x00003430
        /*05cc*/ 	.word	0x000000ff
        /*05d0*/ 	.word	0x00000008
        /*05d4*/ 	.short	0x010a
        /*05d6*/ 	.byte	0x06
	.zero		1


	//   ....[75]....
        /*05d8*/ 	.word	0x000034f0
        /*05dc*/ 	.word	0x000000ff
        /*05e0*/ 	.word	0x00000000
        /*05e4*/ 	.short	0x0101
        /*05e6*/ 	.byte	0x07
	.zero		1


	//   ....[76]....
        /*05e8*/ 	.word	0x00003830
        /*05ec*/ 	.word	0x00000000
        /*05f0*/ 	.word	0x000000d0
        /*05f4*/ 	.short	0x010a
        /*05f6*/ 	.byte	0xff
	.zero		1


	//   ....[77]....
        /*05f8*/ 	.word	0x000038f0
        /*05fc*/ 	.word	0x00000000
        /*0600*/ 	.word	0x00000000
        /*0604*/ 	.short	0x0101
        /*0606*/ 	.byte	0xff
	.zero		1


	//   ....[78]....
        /*0608*/ 	.word	0x000039b0
        /*060c*/ 	.word	0x000000ff
        /*0610*/ 	.word	0x00000000
        /*0614*/ 	.short	0x010a
        /*0616*/ 	.byte	0x08
	.zero		1


	//   ....[79]....
        /*0618*/ 	.word	0x000039c0
        /*061c*/ 	.word	0x000000ff
        /*0620*/ 	.word	0x00000110
        /*0624*/ 	.short	0x010a
        /*0626*/ 	.byte	0x09
	.zero		1


	//   ....[80]....
        /*0628*/ 	.word	0x00003a70
        /*062c*/ 	.word	0x000000ff
        /*0630*/ 	.word	0x00000000
        /*0634*/ 	.short	0x010a
        /*0636*/ 	.byte	0x08
	.zero		1


	//   ....[81]....
        /*0638*/ 	.word	0x00003ba0
        /*063c*/ 	.word	0x000000ff
        /*0640*/ 	.word	0x00000000
        /*0644*/ 	.short	0x010a
        /*0646*/ 	.byte	0x1e
	.zero		1


	//   ....[82]....
        /*0648*/ 	.word	0x00003ea0
        /*064c*/ 	.word	0x000000ff
        /*0650*/ 	.word	0x00000000
        /*0654*/ 	.short	0x010a
        /*0656*/ 	.byte	0x08
	.zero		1


	//   ....[83]....
        /*0658*/ 	.word	0x00003f30
        /*065c*/ 	.word	0x000000ff
        /*0660*/ 	.word	0x00000000
        /*0664*/ 	.short	0x010a
        /*0666*/ 	.byte	0x08
	.zero		1


	//   ....[84]....
        /*0668*/ 	.word	0x00003fc0
        /*066c*/ 	.word	0x000000ff
        /*0670*/ 	.word	0x00000000
        /*0674*/ 	.short	0x010a
        /*0676*/ 	.byte	0x08
	.zero		1


	//   ....[85]....
        /*0678*/ 	.word	0x00004060
        /*067c*/ 	.word	0x00000000
        /*0680*/ 	.word	0x00000000
        /*0684*/ 	.short	0x010a
        /*0686*/ 	.byte	0xff
	.zero		1


	//   ....[86]....
        /*0688*/ 	.word	0x000040a0
        /*068c*/ 	.word	0x00000000
        /*0690*/ 	.word	0x00000000
        /*0694*/ 	.short	0x010a
        /*0696*/ 	.byte	0xff
	.zero		1


	//   ....[87]....
        /*0698*/ 	.word	0x00004110
        /*069c*/ 	.word	0x000000ff
        /*06a0*/ 	.word	0x00000000
        /*06a4*/ 	.short	0x0101
        /*06a6*/ 	.byte	0x05
	.zero		1


	//   ....[88]....
        /*06a8*/ 	.word	0x00004150
        /*06ac*/ 	.word	0x000000ff
        /*06b0*/ 	.word	0x00000150
        /*06b4*/ 	.short	0x010a
        /*06b6*/ 	.byte	0x07
	.zero		1


	//   ....[89]....
        /*06b8*/ 	.word	0x000041a0
        /*06bc*/ 	.word	0x000000ff
        /*06c0*/ 	.word	0x00000000
        /*06c4*/ 	.short	0x0101
        /*06c6*/ 	.byte	0x05
	.zero		1


	//   ....[90]....
        /*06c8*/ 	.word	0x000045f0
        /*06cc*/ 	.word	0x00000000
        /*06d0*/ 	.word	0x000000d0
        /*06d4*/ 	.short	0x010a
        /*06d6*/ 	.byte	0xff
	.zero		1


	//   ....[91]....
        /*06d8*/ 	.word	0x000046b0
        /*06dc*/ 	.word	0x00000000
        /*06e0*/ 	.word	0x00000000
        /*06e4*/ 	.short	0x0101
        /*06e6*/ 	.byte	0xff
	.zero		1


	//   ....[92]....
        /*06e8*/ 	.word	0x000049d0
        /*06ec*/ 	.word	0x000000ff
        /*06f0*/ 	.word	0x000000c8
        /*06f4*/ 	.short	0x010a
        /*06f6*/ 	.byte	0x07
	.zero		1


	//   ....[93]....
        /*06f8*/ 	.word	0x00004bc0
        /*06fc*/ 	.word	0x000000ff
        /*0700*/ 	.word	0x000000a0
        /*0704*/ 	.short	0x010a
        /*0706*/ 	.byte	0x07
	.zero		1


	//   ....[94]....
        /*0708*/ 	.word	0x00004db0
        /*070c*/ 	.word	0x000000ff
        /*0710*/ 	.word	0x00000080
        /*0714*/ 	.short	0x010b
        /*0716*/ 	.byte	0x07
	.zero		1


	//   ....[95]....
        /*0718*/ 	.word	0x00004dc0
        /*071c*/ 	.word	0x000000ff
        /*0720*/ 	.word	0x00000000
        /*0724*/ 	.short	0x0101
        /*0726*/ 	.byte	0x0e
	.zero		1


	//   ....[96]....
        /*0728*/ 	.word	0x00004dd0
        /*072c*/ 	.word	0x000000ff
        /*0730*/ 	.word	0x000000a8
        /*0734*/ 	.short	0x010a
        /*0736*/ 	.byte	0x07
	.zero		1


	//   ....[97]....
        /*0738*/ 	.word	0x00004f80
        /*073c*/ 	.word	0x000000ff
        /*0740*/ 	.word	0x00000088
        /*0744*/ 	.short	0x010b
        /*0746*/ 	.byte	0x07
	.zero		1


	//   ....[98]....
        /*0748*/ 	.word	0x00004f90
        /*074c*/ 	.word	0x000000ff
        /*0750*/ 	.word	0x00000000
        /*0754*/ 	.short	0x0101
        /*0756*/ 	.byte	0x0e
	.zero		1


	//   ....[99]....
        /*0758*/ 	.word	0x00004fa0
        /*075c*/ 	.word	0x000000ff
        /*0760*/ 	.word	0x000000b0
        /*0764*/ 	.short	0x010a
        /*0766*/ 	.byte	0x07
	.zero		1


	//   ....[100]....
        /*0768*/ 	.word	0x00005190
        /*076c*/ 	.word	0x000000ff
        /*0770*/ 	.word	0x00000090
        /*0774*/ 	.short	0x010b
        /*0776*/ 	.byte	0x07
	.zero		1


	//   ....[101]....
        /*0778*/ 	.word	0x00005200
        /*077c*/ 	.word	0x000000ff
        /*0780*/ 	.word	0x00000000
        /*0784*/ 	.short	0x0101
        /*0786*/ 	.byte	0x0e
	.zero		1


	//   ....[102]....
        /*0788*/ 	.word	0x00005210
        /*078c*/ 	.word	0x000000ff
        /*0790*/ 	.word	0x000000b8
        /*0794*/ 	.short	0x010a
        /*0796*/ 	.byte	0x07
	.zero		1


	//   ....[103]....
        /*0798*/ 	.word	0x000054b0
        /*079c*/ 	.word	0x000000ff
        /*07a0*/ 	.word	0x00000098
        /*07a4*/ 	.short	0x010b
        /*07a6*/ 	.byte	0x07
	.zero		1


	//   ....[104]....
        /*07a8*/ 	.word	0x000054d0
        /*07ac*/ 	.word	0x000000ff
        /*07b0*/ 	.word	0x00000000
        /*07b4*/ 	.short	0x0101
        /*07b6*/ 	.byte	0x0d
	.zero		1


	//   ....[105]....
        /*07b8*/ 	.word	0x00005500
        /*07bc*/ 	.word	0x000000ff
        /*07c0*/ 	.word	0x000000a0
        /*07c4*/ 	.short	0x010a
        /*07c6*/ 	.byte	0x07
	.zero		1


	//   ....[106]....
        /*07c8*/ 	.word	0x00005520
        /*07cc*/ 	.word	0x000000ff
        /*07d0*/ 	.word	0x000000a8
        /*07d4*/ 	.short	0x010a
        /*07d6*/ 	.byte	0x07
	.zero		1


	//   ....[107]....
        /*07d8*/ 	.word	0x00005540
        /*07dc*/ 	.word	0x000000ff
        /*07e0*/ 	.word	0x000000b0
        /*07e4*/ 	.short	0x010a
        /*07e6*/ 	.byte	0x07
	.zero		1


	//   ....[108]....
        /*07e8*/ 	.word	0x00005580
        /*07ec*/ 	.word	0x00000000
        /*07f0*/ 	.word	0x000000b8
        /*07f4*/ 	.short	0x010a
        /*07f6*/ 	.byte	0xff
	.zero		1


	//   ....[109]....
        /*07f8*/ 	.word	0x000058b0
        /*07fc*/ 	.word	0x00000000
        /*0800*/ 	.word	0x000000d0
        /*0804*/ 	.short	0x010a
        /*0806*/ 	.byte	0xff
	.zero		1


	//   ....[110]....
        /*0808*/ 	.word	0x000059c0
        /*080c*/ 	.word	0x00000000
        /*0810*/ 	.word	0x00000000
        /*0814*/ 	.short	0x0101
        /*0816*/ 	.byte	0xff
	.zero		1


	//   ....[111]....
        /*0818*/ 	.word	0x000063b0
        /*081c*/ 	.word	0x00000003
        /*0820*/ 	.word	0x00000080
        /*0824*/ 	.short	0x010a
        /*0826*/ 	.byte	0xff
	.zero		1


	//   ....[112]....
        /*0828*/ 	.word	0x000063c0
        /*082c*/ 	.word	0x0000006f
        /*0830*/ 	.word	0x000000f0
        /*0834*/ 	.short	0x010a
        /*0836*/ 	.byte	0xff
	.zero		1


	//   ....[113]....
        /*0838*/ 	.word	0x00006560
        /*083c*/ 	.word	0x00000003
        /*0840*/ 	.word	0x00000080
        /*0844*/ 	.short	0x010a
        /*0846*/ 	.byte	0xff
	.zero		1


	//   ....[114]....
        /*0848*/ 	.word	0x00006680
        /*084c*/ 	.word	0x00000000
        /*0850*/ 	.word	0x00000000
        /*0854*/ 	.short	0x0101
        /*0856*/ 	.byte	0xff
	.zero		1


	//   ....[115]....
        /*0858*/ 	.word	0x00006700
        /*085c*/ 	.word	0x0000006f
        /*0860*/ 	.word	0x000000f0
        /*0864*/ 	.short	0x010a
        /*0866*/ 	.byte	0xff
	.zero		1


	//   ....[116]....
        /*0868*/ 	.word	0x000072a0
        /*086c*/ 	.word	0x00000000
        /*0870*/ 	.word	0x00000080
        /*0874*/ 	.short	0x010a
        /*0876*/ 	.byte	0xff
	.zero		1


	//   ....[117]....
        /*0878*/ 	.word	0x00007360
        /*087c*/ 	.word	0x00000000
        /*0880*/ 	.word	0x00000080
        /*0884*/ 	.short	0x010a
        /*0886*/ 	.byte	0xff
	.zero		1


	//   ....[118]....
        /*0888*/ 	.word	0x00007490
        /*088c*/ 	.word	0x00000000
        /*0890*/ 	.word	0x00000000
        /*0894*/ 	.short	0x0101
        /*0896*/ 	.byte	0xff
	.zero		1


	//   ....[119]....
        /*0898*/ 	.word	0x00008040
        /*089c*/ 	.word	0x00000000
        /*08a0*/ 	.word	0x00000080
        /*08a4*/ 	.short	0x010a
        /*08a6*/ 	.byte	0xff
	.zero		1


	//   ....[120]....
        /*08a8*/ 	.word	0x00008100
        /*08ac*/ 	.word	0x00000000
        /*08b0*/ 	.word	0x00000080
        /*08b4*/ 	.short	0x010a
        /*08b6*/ 	.byte	0xff
	.zero		1


	//   ....[121]....
        /*08b8*/ 	.word	0x00008230
        /*08bc*/ 	.word	0x00000000
        /*08c0*/ 	.word	0x00000000
        /*08c4*/ 	.short	0x0101
        /*08c6*/ 	.byte	0xff
	.zero		1


	//   ....[122]....
        /*08c8*/ 	.word	0x00008e00
        /*08cc*/ 	.word	0x00000000
        /*08d0*/ 	.word	0x00000080
        /*08d4*/ 	.short	0x010a
        /*08d6*/ 	.byte	0xff
	.zero		1


	//   ....[123]....
        /*08d8*/ 	.word	0x00008ec0
        /*08dc*/ 	.word	0x00000000
        /*08e0*/ 	.word	0x00000080
        /*08e4*/ 	.short	0x010a
        /*08e6*/ 	.byte	0xff
	.zero		1


	//   ....[124]....
        /*08e8*/ 	.word	0x00008ff0
        /*08ec*/ 	.word	0x00000000
        /*08f0*/ 	.word	0x00000000
        /*08f4*/ 	.short	0x0101
        /*08f6*/ 	.byte	0xff
	.zero		1


	//   ....[125]....
        /*08f8*/ 	.word	0x000092f0
        /*08fc*/ 	.word	0x0000006f
        /*0900*/ 	.word	0x00000000
        /*0904*/ 	.short	0x0101
        /*0906*/ 	.byte	0xff
	.zero		1


	//   ....[126]....
        /*0908*/ 	.word	0x00009ca0
        /*090c*/ 	.word	0x00000002
        /*0910*/ 	.word	0x00000140
        /*0914*/ 	.short	0x010a
        /*0916*/ 	.byte	0xff
	.zero		1


	//   ....[127]....
        /*0918*/ 	.word	0x00009d00
        /*091c*/ 	.word	0x00000002
        /*0920*/ 	.word	0x00000040
        /*0924*/ 	.short	0x010a
        /*0926*/ 	.byte	0xff
	.zero		1


	//   ....[128]....
        /*0928*/ 	.word	0x00009d60
        /*092c*/ 	.word	0x00000002
        /*0930*/ 	.word	0x00000040
        /*0934*/ 	.short	0x010a
        /*0936*/ 	.byte	0xff
	.zero		1


	//   ....[129]....
        /*0938*/ 	.word	0x00009db0
        /*093c*/ 	.word	0x00000002
        /*0940*/ 	.word	0x000000d0
        /*0944*/ 	.short	0x010a
        /*0946*/ 	.byte	0xff
	.zero		1


	//   ....[130]....
        /*0948*/ 	.word	0x00009e10
        /*094c*/ 	.word	0x00000000
        /*0950*/ 	.word	0x00000000
        /*0954*/ 	.short	0x010a
        /*0956*/ 	.byte	0xff
	.zero		1


	//   ....[131]....
        /*0958*/ 	.word	0x00009e70
        /*095c*/ 	.word	0x00000000
        /*0960*/ 	.word	0x00000000
        /*0964*/ 	.short	0x010a
        /*0966*/ 	.byte	0xff
	.zero		1


	//   ....[132]....
        /*0968*/ 	.word	0x00009ed0
        /*096c*/ 	.word	0x00000000
        /*0970*/ 	.word	0x00000000
        /*0974*/ 	.short	0x010a
        /*0976*/ 	.byte	0xff
	.zero		1


	//   ....[133]....
        /*0978*/ 	.word	0x00009f30
        /*097c*/ 	.word	0x00000000
        /*0980*/ 	.word	0x00000000
        /*0984*/ 	.short	0x010a
        /*0986*/ 	.byte	0xff
	.zero		1


	//   ....[134]....
        /*0988*/ 	.word	0x00009f90
        /*098c*/ 	.word	0x00000000
        /*0990*/ 	.word	0x00000000
        /*0994*/ 	.short	0x010a
        /*0996*/ 	.byte	0xff
	.zero		1


	//   ....[135]....
        /*0998*/ 	.word	0x00009ff0
        /*099c*/ 	.word	0x00000000
        /*09a0*/ 	.word	0x00000000
        /*09a4*/ 	.short	0x010a
        /*09a6*/ 	.byte	0xff
	.zero		1


	//   ....[136]....
        /*09a8*/ 	.word	0x0000a050
        /*09ac*/ 	.word	0x00000000
        /*09b0*/ 	.word	0x00000000
        /*09b4*/ 	.short	0x010a
        /*09b6*/ 	.byte	0xff
	.zero		1


	//   ....[137]....
        /*09b8*/ 	.word	0x0000a0a0
        /*09bc*/ 	.word	0x00000000
        /*09c0*/ 	.word	0x00000130
        /*09c4*/ 	.short	0x010a
        /*09c6*/ 	.byte	0xff
	.zero		1


	//   ....[138]....
        /*09c8*/ 	.word	0x0000a100
        /*09cc*/ 	.word	0x00000000
        /*09d0*/ 	.word	0x000000e0
        /*09d4*/ 	.short	0x010a
        /*09d6*/ 	.byte	0xff
	.zero		1


	//   ....[139]....
        /*09d8*/ 	.word	0x0000a150
        /*09dc*/ 	.word	0x00000000
        /*09e0*/ 	.word	0x000000d0
        /*09e4*/ 	.short	0x010a
        /*09e6*/ 	.byte	0xff
	.zero		1


	//   ....[140]....
        /*09e8*/ 	.word	0x0000a1b0
        /*09ec*/ 	.word	0x00000000
        /*09f0*/ 	.word	0x000000e0
        /*09f4*/ 	.short	0x010a
        /*09f6*/ 	.byte	0xff
	.zero		1


	//   ....[141]....
        /*09f8*/ 	.word	0x0000a210
        /*09fc*/ 	.word	0x00000004
        /*0a00*/ 	.word	0x00000008
        /*0a04*/ 	.short	0x010a
        /*0a06*/ 	.byte	0xff
	.zero		1


	//   ....[142]....
        /*0a08*/ 	.word	0x0000a2f0
        /*0a0c*/ 	.word	0x00000002
        /*0a10*/ 	.word	0x00000008
        /*0a14*/ 	.short	0x010a
        /*0a16*/ 	.byte	0xff
	.zero		1


	//   ....[143]....
        /*0a18*/ 	.word	0x0000a340
        /*0a1c*/ 	.word	0x00000000
        /*0a20*/ 	.word	0x000000d0
        /*0a24*/ 	.short	0x010a
        /*0a26*/ 	.byte	0xff
	.zero		1


	//   ....[144]....
        /*0a28*/ 	.word	0x0000a3a0
        /*0a2c*/ 	.word	0x00000000
        /*0a30*/ 	.word	0x00000110
        /*0a34*/ 	.short	0x010a
        /*0a36*/ 	.byte	0xff
	.zero		1


	//   ....[145]....
        /*0a38*/ 	.word	0x0000a400
        /*0a3c*/ 	.word	0x00000000
        /*0a40*/ 	.word	0x00000000
        /*0a44*/ 	.short	0x010a
        /*0a46*/ 	.byte	0xff
	.zero		1


	//   ....[146]....
        /*0a48*/ 	.word	0x0000a460
        /*0a4c*/ 	.word	0x00000000
        /*0a50*/ 	.word	0x00000000
        /*0a54*/ 	.short	0x010a
        /*0a56*/ 	.byte	0xff
	.zero		1


	//   ....[147]....
        /*0a58*/ 	.word	0x0000a4c0
        /*0a5c*/ 	.word	0x00000000
        /*0a60*/ 	.word	0x00000000
        /*0a64*/ 	.short	0x010a
        /*0a66*/ 	.byte	0xff
	.zero		1


	//   ....[148]....
        /*0a68*/ 	.word	0x0000a520
        /*0a6c*/ 	.word	0x00000000
        /*0a70*/ 	.word	0x00000000
        /*0a74*/ 	.short	0x010a
        /*0a76*/ 	.byte	0xff
	.zero		1


	//   ....[149]....
        /*0a78*/ 	.word	0x0000a580
        /*0a7c*/ 	.word	0x00000000
        /*0a80*/ 	.word	0x00000150
        /*0a84*/ 	.short	0x010a
        /*0a86*/ 	.byte	0xff
	.zero		1


	//   ....[150]....
        /*0a88*/ 	.word	0x0000a5d0
        /*0a8c*/ 	.word	0x00000000
        /*0a90*/ 	.word	0x000000d0
        /*0a94*/ 	.short	0x010a
        /*0a96*/ 	.byte	0xff
	.zero		1


	//   ....[151]....
        /*0a98*/ 	.word	0x0000a630
        /*0a9c*/ 	.word	0x00000000
        /*0aa0*/ 	.word	0x000000c8
        /*0aa4*/ 	.short	0x010a
        /*0aa6*/ 	.byte	0xff
	.zero		1


	//   ....[152]....
        /*0aa8*/ 	.word	0x0000a690
        /*0aac*/ 	.word	0x00000000
        /*0ab0*/ 	.word	0x000000a0
        /*0ab4*/ 	.short	0x010a
        /*0ab6*/ 	.byte	0xff
	.zero		1


	//   ....[153]....
        /*0ab8*/ 	.word	0x0000a6f0
        /*0abc*/ 	.word	0x00000000
        /*0ac0*/ 	.word	0x000000a8
        /*0ac4*/ 	.short	0x010a
        /*0ac6*/ 	.byte	0xff
	.zero		1


	//   ....[154]....
        /*0ac8*/ 	.word	0x0000a750
        /*0acc*/ 	.word	0x00000000
        /*0ad0*/ 	.word	0x000000b0
        /*0ad4*/ 	.short	0x010a
        /*0ad6*/ 	.byte	0xff
	.zero		1


	//   ....[155]....
        /*0ad8*/ 	.word	0x0000a7b0
        /*0adc*/ 	.word	0x00000000
        /*0ae0*/ 	.word	0x000000b8
        /*0ae4*/ 	.short	0x010a
        /*0ae6*/ 	.byte	0xff
	.zero		1


	//   ....[156]....
        /*0ae8*/ 	.word	0x0000a810
        /*0aec*/ 	.word	0x00000000
        /*0af0*/ 	.word	0x000000a0
        /*0af4*/ 	.short	0x010a
        /*0af6*/ 	.byte	0xff
	.zero		1


	//   ....[157]....
        /*0af8*/ 	.word	0x0000a870
        /*0afc*/ 	.word	0x00000000
        /*0b00*/ 	.word	0x000000a8
        /*0b04*/ 	.short	0x010a
        /*0b06*/ 	.byte	0xff
	.zero		1


	//   ....[158]....
        /*0b08*/ 	.word	0x0000a8d0
        /*0b0c*/ 	.word	0x00000000
        /*0b10*/ 	.word	0x000000b0
        /*0b14*/ 	.short	0x010a
        /*0b16*/ 	.byte	0xff
	.zero		1


	//   ....[159]....
        /*0b18*/ 	.word	0x0000a920
        /*0b1c*/ 	.word	0x00000000
        /*0b20*/ 	.word	0x000000d0
        /*0b24*/ 	.short	0x010a
        /*0b26*/ 	.byte	0xff
	.zero		1


	//   ....[160]....
        /*0b28*/ 	.word	0x0000a970
        /*0b2c*/ 	.word	0x00000003
        /*0b30*/ 	.word	0x00000080
        /*0b34*/ 	.short	0x010a
        /*0b36*/ 	.byte	0xff
	.zero		1


	//   ....[161]....
        /*0b38*/ 	.word	0x0000a9c0
        /*0b3c*/ 	.word	0x0000006f
        /*0b40*/ 	.word	0x000000f0
        /*0b44*/ 	.short	0x010a
        /*0b46*/ 	.byte	0xff
	.zero		1


	//   ....[162]....
        /*0b48*/ 	.word	0x0000aa10
        /*0b4c*/ 	.word	0x00000000
        /*0b50*/ 	.word	0x00000080
        /*0b54*/ 	.short	0x010a
        /*0b56*/ 	.byte	0xff
	.zero		1


	//   ....[163]....
        /*0b58*/ 	.word	0x0000aa60
        /*0b5c*/ 	.word	0x00000000
        /*0b60*/ 	.word	0x00000080
        /*0b64*/ 	.short	0x010a
        /*0b66*/ 	.byte	0xff
	.zero		1


	//   ....[164]....
        /*0b68*/ 	.word	0x0000aab0
        /*0b6c*/ 	.word	0x00000000
        /*0b70*/ 	.word	0x00000080
        /*0b74*/ 	.short	0x010a
        /*0b76*/ 	.byte	0xff
	.zero		1


	//----- nvinfo : EIATTR_NUM_MBARRIERS
	.align		4
.L_48:
        /*0b78*/ 	.byte	0x03, 0x38
        /*0b7a*/ 	.short	0x002b


	//----- nvinfo : EIATTR_EXIT_INSTR_OFFSETS
	.align		4
        /*0b7c*/ 	.byte	0x04, 0x1c
        /*0b7e*/ 	.short	(.L_50 - .L_49)


	//   ....[0]....
.L_49:
        /*0b80*/ 	.word	0x00002af0


	//   ....[1]....
        /*0b84*/ 	.word	0x00002ff0


	//   ....[2]....
        /*0b88*/ 	.word	0x00003050


	//   ....[3]....
        /*0b8c*/ 	.word	0x000043d0


	//   ....[4]....
        /*0b90*/ 	.word	0x000055b0


	//   ....[5]....
        /*0b94*/ 	.word	0x000055f0


	//   ....[6]....
        /*0b98*/ 	.word	0x00009c90


	//----- nvinfo : EIATTR_MAX_THREADS
	.align		4
.L_50:
        /*0b9c*/ 	.byte	0x04, 0x05
        /*0b9e*/ 	.short	(.L_52 - .L_51)
.L_51:
        /*0ba0*/ 	.word	0x00000100
        /*0ba4*/ 	.word	0x00000001
        /*0ba8*/ 	.word	0x00000001


	//----- nvinfo : EIATTR_CRS_STACK_SIZE
	.align		4
.L_52:
        /*0bac*/ 	.byte	0x04, 0x1e
        /*0bae*/ 	.short	(.L_54 - .L_53)
.L_53:
        /*0bb0*/ 	.word	0x00000000


	//----- nvinfo : EIATTR_CBANK_PARAM_SIZE
	.align		4
.L_54:
        /*0bb4*/ 	.byte	0x03, 0x19
        /*0bb6*/ 	.short	0x0800


	//----- nvinfo : EIATTR_PARAM_CBANK
	.align		4
        /*0bb8*/ 	.byte	0x04, 0x0a
        /*0bba*/ 	.short	(.L_56 - .L_55)
	.align		4
.L_55:
        /*0bbc*/ 	.word	index@(.nv.constant0._ZN7cutlass13device_kernelINS_4gemm6kernel13GemmUniversalIN4cute5tupleIJiiiiEEENS1_10collective13CollectiveMmaINS1_35MainloopSm100TmaUmmaWarpSpecializedILi8ELi2ELi4ENS5_IJNS4_1CILi2EEENSA_ILi1EEESC_EEEEENS5_IJNSA_ILi128EEENSA_ILi256EEESF_EEENS_12float_e4m3_tENS5_IJlSC_lEEESI_SJ_NS4_8TiledMMAINS4_8MMA_AtomIJNS4_10MMA_TraitsINS4_25SM100_MMA_F8F6F4_2x1SM_SSEJSI_SI_fSF_SG_NS4_17integral_constantINS4_4UMMA5MajorELSQ_0EEESR_NSO_INSP_7ScaleInELSS_0EEEST_EEEEEENS4_6LayoutINS5_IJSC_SC_SC_EEENS5_IJNSA_ILi0EEESY_SY_EEEEENS5_IJNS4_10UnderscoreES11_S11_EEEEENS4_18SM100_TMA_2SM_LOADENS4_14ComposedLayoutINS4_7SwizzleILi3ELi4ELi3EEENS4_18smem_ptr_flag_bitsILi8EEENSW_INS5_IJNSA_ILi8EEESF_EEENS5_IJSF_SC_EEEEEEEvNS4_8identityES14_S1E_vS1F_EENS_8epilogue10collective18CollectiveEpilogueINS1H_23Sm100TmaWarpSpecializedILi4ELi2ELi32ELb0ELb0EEEJNS5_IJNSA_ILi64EEESG_SF_EEENS5_IJNSW_IS1M_SC_EENSW_INS5_IJNSA_ILi32EEESB_EEENS5_IJSC_SF_EEEEEEEESI_SJ_SI_SJ_NS1H_6fusion15FusionCallbacksIS1L_NS1U_17LinearCombinationISI_fSI_fLNS_15FloatRoundStyleE2EEES1N_S1T_JEEENS4_5SM1004TMEM4LOAD26SM100_TMEM_LOAD_32dp32b32xENS4_13SM90_TMA_LOADENS15_INS16_ILi1ELi4ELi3EEES19_NSW_INS5_IJS1A_S1P_EEENS5_IJS1P_SC_EEEEEEENS4_39AutoVectorizingCopyWithAssumedAlignmentILi128EEENS4_14SM90_TMA_STOREES29_S2B_S2B_EEEvvEEEEvNT_6ParamsE)
        /*0bc0*/ 	.short	0x0380
        /*0bc2*/ 	.short	0x0800


	//----- nvinfo : EIATTR_SW_WAR
	.align		4
.L_56:
        /*0bc4*/ 	.byte	0x04, 0x36
        /*0bc6*/ 	.short	(.L_58 - .L_57)
.L_57:
        /*0bc8*/ 	.word	0x00000008
.L_58:


//--------------------- .nv.callgraph             --------------------------
	.section	.nv.callgraph,"",@"SHT_CUDA_CALLGRAPH"
	.align	4
	.sectionentsize	8
	.align		4
        /*0000*/ 	.word	0x00000000
	.align		4
        /*0004*/ 	.word	0xffffffff
	.align		4
        /*0008*/ 	.word	index@(_ZN7cutlass13device_kernelINS_4gemm6kernel13GemmUniversalIN4cute5tupleIJiiiiEEENS1_10collective13CollectiveMmaINS1_35MainloopSm100TmaUmmaWarpSpecializedILi8ELi2ELi4ENS5_IJNS4_1CILi2EEENSA_ILi1EEESC_EEEEENS5_IJNSA_ILi128EEENSA_ILi256EEESF_EEENS_12float_e4m3_tENS5_IJlSC_lEEESI_SJ_NS4_8TiledMMAINS4_8MMA_AtomIJNS4_10MMA_TraitsINS4_25SM100_MMA_F8F6F4_2x1SM_SSEJSI_SI_fSF_SG_NS4_17integral_constantINS4_4UMMA5MajorELSQ_0EEESR_NSO_INSP_7ScaleInELSS_0EEEST_EEEEEENS4_6LayoutINS5_IJSC_SC_SC_EEENS5_IJNSA_ILi0EEESY_SY_EEEEENS5_IJNS4_10UnderscoreES11_S11_EEEEENS4_18SM100_TMA_2SM_LOADENS4_14ComposedLayoutINS4_7SwizzleILi3ELi4ELi3EEENS4_18smem_ptr_flag_bitsILi8EEENSW_INS5_IJNSA_ILi8EEESF_EEENS5_IJSF_SC_EEEEEEEvNS4_8identityES14_S1E_vS1F_EENS_8epilogue10collective18CollectiveEpilogueINS1H_23Sm100TmaWarpSpecializedILi4ELi2ELi32ELb0ELb0EEEJNS5_IJNSA_ILi64EEESG_SF_EEENS5_IJNSW_IS1M_SC_EENSW_INS5_IJNSA_ILi32EEESB_EEENS5_IJSC_SF_EEEEEEEESI_SJ_SI_SJ_NS1H_6fusion15FusionCallbacksIS1L_NS1U_17LinearCombinationISI_fSI_fLNS_15FloatRoundStyleE2EEES1N_S1T_JEEENS4_5SM1004TMEM4LOAD26SM100_TMEM_LOAD_32dp32b32xENS4_13SM90_TMA_LOADENS15_INS16_ILi1ELi4ELi3EEES19_NSW_INS5_IJS1A_S1P_EEENS5_IJS1P_SC_EEEEEEENS4_39AutoVectorizingCopyWithAssumedAlignmentILi128EEENS4_14SM90_TMA_STOREES29_S2B_S2B_EEEvvEEEEvNT_6ParamsE)
	.align		4
        /*000c*/ 	.word	index@(__assertfail)
	.align		4
        /*0010*/ 	.word	0x00000000
	.align		4
        /*0014*/ 	.word	0xfffffffe
	.align		4
        /*0018*/ 	.word	0x00000000
	.align		4
        /*001c*/ 	.word	0xfffffffd
	.align		4
        /*0020*/ 	.word	0x00000000
	.align		4
        /*0024*/ 	.word	0xfffffffc


//--------------------- .nv.constant4             --------------------------
	.section	.nv.constant4,"a",@progbits
	.align	8
	.align		8
.nv.constant4:
        /*0000*/ 	.dword	__assertfail
	.align		8
        /*0008*/ 	.dword	__unnamed_1
	.align		8
        /*0010*/ 	.dword	__unnamed_2
	.align		8
        /*0018*/ 	.dword	__unnamed_3
	.align		8
        /*0020*/ 	.dword	_ZN40_INTERNAL_f64107f5_4_k_cu_e11f105b_317384cuda3std3__45__cpo5beginE
	.align		8
        /*0028*/ 	.dword	_ZN40_INTERNAL_f64107f5_4_k_cu_e11f105b_317384cuda3std3__45__cpo3endE
	.align		8
        /*0030*/ 	.dword	_ZN40_INTERNAL_f64107f5_4_k_cu_e11f105b_317384cuda3std3__45__cpo6cbeginE
	.align		8
        /*0038*/ 	.dword	_ZN40_INTERNAL_f64107f5_4_k_cu_e11f105b_317384cuda3std3__45__cpo4cendE
	.align		8
        /*0040*/ 	.dword	_ZN40_INTERNAL_f64107f5_4_k_cu_e11f105b_317384cuda3std3__442_GLOBAL__N__f64107f5_4_k_cu_e11f105b_317386ignoreE
	.align		8
        /*0048*/ 	.dword	_ZN40_INTERNAL_f64107f5_4_k_cu_e11f105b_317384cuda3std3__419piecewise_constructE
	.align		8
        /*0050*/ 	.dword	_ZN40_INTERNAL_f64107f5_4_k_cu_e11f105b_317384cuda3std3__48in_placeE
	.align		8
        /*0058*/ 	.dword	_ZN40_INTERNAL_f64107f5_4_k_cu_e11f105b_317384cuda3std6ranges3__45__cpo4swapE
	.align		8
        /*0060*/ 	.dword	_ZN40_INTERNAL_f64107f5_4_k_cu_e11f105b_317384cuda3std6ranges3__45__cpo9iter_moveE
	.align		8
        /*0068*/ 	.dword	_ZN40_INTERNAL_f64107f5_4_k_cu_e11f105b_317384cute7productE
	.align		8
        /*0070*/ 	.dword	_ZN40_INTERNAL_f64107f5_4_k_cu_e11f105b_317384cute1_E
	.align		8
        /*0078*/ 	.dword	$str$25
	.align		8
        /*0080*/ 	.dword	$str$26
	.align		8
        /*0088*/ 	.dword	$str$27
	.align		8
        /*0090*/ 	.dword	$str$28


//--------------------- .text._ZN7cutlass13device_kernelINS_4gemm6kernel13GemmUniversalIN4cute5tupleIJiiiiEEENS1_10collective13CollectiveMmaINS1_35MainloopSm100TmaUmmaWarpSpecializedILi8ELi2ELi4ENS5_IJNS4_1CILi2EEENSA_ILi1EEESC_EEEEENS5_IJNSA_ILi128EEENSA_ILi256EEESF_EEENS_12float_e4m3_tENS5_IJlSC_lEEESI_SJ_NS4_8TiledMMAINS4_8MMA_AtomIJNS4_10MMA_TraitsINS4_25SM100_MMA_F8F6F4_2x1SM_SSEJSI_SI_fSF_SG_NS4_17integral_constantINS4_4UMMA5MajorELSQ_0EEESR_NSO_INSP_7ScaleInELSS_0EEEST_EEEEEENS4_6LayoutINS5_IJSC_SC_SC_EEENS5_IJNSA_ILi0EEESY_SY_EEEEENS5_IJNS4_10UnderscoreES11_S11_EEEEENS4_18SM100_TMA_2SM_LOADENS4_14ComposedLayoutINS4_7SwizzleILi3ELi4ELi3EEENS4_18smem_ptr_flag_bitsILi8EEENSW_INS5_IJNSA_ILi8EEESF_EEENS5_IJSF_SC_EEEEEEEvNS4_8identityES14_S1E_vS1F_EENS_8epilogue10collective18CollectiveEpilogueINS1H_23Sm100TmaWarpSpecializedILi4ELi2ELi32ELb0ELb0EEEJNS5_IJNSA_ILi64EEESG_SF_EEENS5_IJNSW_IS1M_SC_EENSW_INS5_IJNSA_ILi32EEESB_EEENS5_IJSC_SF_EEEEEEEESI_SJ_SI_SJ_NS1H_6fusion15FusionCallbacksIS1L_NS1U_17LinearCombinationISI_fSI_fLNS_15FloatRoundStyleE2EEES1N_S1T_JEEENS4_5SM1004TMEM4LOAD26SM100_TMEM_LOAD_32dp32b32xENS4_13SM90_TMA_LOADENS15_INS16_ILi1ELi4ELi3EEES19_NSW_INS5_IJS1A_S1P_EEENS5_IJS1P_SC_EEEEEEENS4_39AutoVectorizingCopyWithAssumedAlignmentILi128EEENS4_14SM90_TMA_STOREES29_S2B_S2B_EEEvvEEEEvNT_6ParamsE --------------------------
	.section	.text._ZN7cutlass13device_kernelINS_4gemm6kernel13GemmUniversalIN4cute5tupleIJiiiiEEENS1_10collective13CollectiveMmaINS1_35MainloopSm100TmaUmmaWarpSpecializedILi8ELi2ELi4ENS5_IJNS4_1CILi2EEENSA_ILi1EEESC_EEEEENS5_IJNSA_ILi128EEENSA_ILi256EEESF_EEENS_12float_e4m3_tENS5_IJlSC_lEEESI_SJ_NS4_8TiledMMAINS4_8MMA_AtomIJNS4_10MMA_TraitsINS4_25SM100_MMA_F8F6F4_2x1SM_SSEJSI_SI_fSF_SG_NS4_17integral_constantINS4_4UMMA5MajorELSQ_0EEESR_NSO_INSP_7ScaleInELSS_0EEEST_EEEEEENS4_6LayoutINS5_IJSC_SC_SC_EEENS5_IJNSA_ILi0EEESY_SY_EEEEENS5_IJNS4_10UnderscoreES11_S11_EEEEENS4_18SM100_TMA_2SM_LOADENS4_14ComposedLayoutINS4_7SwizzleILi3ELi4ELi3EEENS4_18smem_ptr_flag_bitsILi8EEENSW_INS5_IJNSA_ILi8EEESF_EEENS5_IJSF_SC_EEEEEEEvNS4_8identityES14_S1E_vS1F_EENS_8epilogue10collective18CollectiveEpilogueINS1H_23Sm100TmaWarpSpecializedILi4ELi2ELi32ELb0ELb0EEEJNS5_IJNSA_ILi64EEESG_SF_EEENS5_IJNSW_IS1M_SC_EENSW_INS5_IJNSA_ILi32EEESB_EEENS5_IJSC_SF_EEEEEEEESI_SJ_SI_SJ_NS1H_6fusion15FusionCallbacksIS1L_NS1U_17LinearCombinationISI_fSI_fLNS_15FloatRoundStyleE2EEES1N_S1T_JEEENS4_5SM1004TMEM4LOAD26SM100_TMEM_LOAD_32dp32b32xENS4_13SM90_TMA_LOADENS15_INS16_ILi1ELi4ELi3EEES19_NSW_INS5_IJS1A_S1P_EEENS5_IJS1P_SC_EEEEEEENS4_39AutoVectorizingCopyWithAssumedAlignmentILi128EEENS4_14SM90_TMA_STOREES29_S2B_S2B_EEEvvEEEEvNT_6ParamsE,"ax",@progbits
	.align	128
.text._ZN7cutlass13device_kernelINS_4gemm6kernel13GemmUniversalIN4cute5tupleIJiiiiEEENS1_10collective13CollectiveMmaINS1_35MainloopSm100TmaUmmaWarpSpecializedILi8ELi2ELi4ENS5_IJNS4_1CILi2EEENSA_ILi1EEESC_EEEEENS5_IJNSA_ILi128EEENSA_ILi256EEESF_EEENS_12float_e4m3_tENS5_IJlSC_lEEESI_SJ_NS4_8TiledMMAINS4_8MMA_AtomIJNS4_10MMA_TraitsINS4_25SM100_MMA_F8F6F4_2x1SM_SSEJSI_SI_fSF_SG_NS4_17integral_constantINS4_4UMMA5MajorELSQ_0EEESR_NSO_INSP_7ScaleInELSS_0EEEST_EEEEEENS4_6LayoutINS5_IJSC_SC_SC_EEENS5_IJNSA_ILi0EEESY_SY_EEEEENS5_IJNS4_10UnderscoreES11_S11_EEEEENS4_18SM100_TMA_2SM_LOADENS4_14ComposedLayoutINS4_7SwizzleILi3ELi4ELi3EEENS4_18smem_ptr_flag_bitsILi8EEENSW_INS5_IJNSA_ILi8EEESF_EEENS5_IJSF_SC_EEEEEEEvNS4_8identityES14_S1E_vS1F_EENS_8epilogue10collective18CollectiveEpilogueINS1H_23Sm100TmaWarpSpecializedILi4ELi2ELi32ELb0ELb0EEEJNS5_IJNSA_ILi64EEESG_SF_EEENS5_IJNSW_IS1M_SC_EENSW_INS5_IJNSA_ILi32EEESB_EEENS5_IJSC_SF_EEEEEEEESI_SJ_SI_SJ_NS1H_6fusion15FusionCallbacksIS1L_NS1U_17LinearCombinationISI_fSI_fLNS_15FloatRoundStyleE2EEES1N_S1T_JEEENS4_5SM1004TMEM4LOAD26SM100_TMEM_LOAD_32dp32b32xENS4_13SM90_TMA_LOADENS15_INS16_ILi1ELi4ELi3EEES19_NSW_INS5_IJS1A_S1P_EEENS5_IJS1P_SC_EEEEEEENS4_39AutoVectorizingCopyWithAssumedAlignmentILi128EEENS4_14SM90_TMA_STOREES29_S2B_S2B_EEEvvEEEEvNT_6ParamsE:
        .type           _ZN7cutlass13device_kernelINS_4gemm6kernel13GemmUniversalIN4cute5tupleIJiiiiEEENS1_10collective13CollectiveMmaINS1_35MainloopSm100TmaUmmaWarpSpecializedILi8ELi2ELi4ENS5_IJNS4_1CILi2EEENSA_ILi1EEESC_EEEEENS5_IJNSA_ILi128EEENSA_ILi256EEESF_EEENS_12float_e4m3_tENS5_IJlSC_lEEESI_SJ_NS4_8TiledMMAINS4_8MMA_AtomIJNS4_10MMA_TraitsINS4_25SM100_MMA_F8F6F4_2x1SM_SSEJSI_SI_fSF_SG_NS4_17integral_constantINS4_4UMMA5MajorELSQ_0EEESR_NSO_INSP_7ScaleInELSS_0EEEST_EEEEEENS4_6LayoutINS5_IJSC_SC_SC_EEENS5_IJNSA_ILi0EEESY_SY_EEEEENS5_IJNS4_10UnderscoreES11_S11_EEEEENS4_18SM100_TMA_2SM_LOADENS4_14ComposedLayoutINS4_7SwizzleILi3ELi4ELi3EEENS4_18smem_ptr_flag_bitsILi8EEENSW_INS5_IJNSA_ILi8EEESF_EEENS5_IJSF_SC_EEEEEEEvNS4_8identityES14_S1E_vS1F_EENS_8epilogue10collective18CollectiveEpilogueINS1H_23Sm100TmaWarpSpecializedILi4ELi2ELi32ELb0ELb0EEEJNS5_IJNSA_ILi64EEESG_SF_EEENS5_IJNSW_IS1M_SC_EENSW_INS5_IJNSA_ILi32EEESB_EEENS5_IJSC_SF_EEEEEEEESI_SJ_SI_SJ_NS1H_6fusion15FusionCallbacksIS1L_NS1U_17LinearCombinationISI_fSI_fLNS_15FloatRoundStyleE2EEES1N_S1T_JEEENS4_5SM1004TMEM4LOAD26SM100_TMEM_LOAD_32dp32b32xENS4_13SM90_TMA_LOADENS15_INS16_ILi1ELi4ELi3EEES19_NSW_INS5_IJS1A_S1P_EEENS5_IJS1P_SC_EEEEEEENS4_39AutoVectorizingCopyWithAssumedAlignmentILi128EEENS4_14SM90_TMA_STOREES29_S2B_S2B_EEEvvEEEEvNT_6ParamsE,@function
        .size           _ZN7cutlass13device_kernelINS_4gemm6kernel13GemmUniversalIN4cute5tupleIJiiiiEEENS1_10collective13CollectiveMmaINS1_35MainloopSm100TmaUmmaWarpSpecializedILi8ELi2ELi4ENS5_IJNS4_1CILi2EEENSA_ILi1EEESC_EEEEENS5_IJNSA_ILi128EEENSA_ILi256EEESF_EEENS_12float_e4m3_tENS5_IJlSC_lEEESI_SJ_NS4_8TiledMMAINS4_8MMA_AtomIJNS4_10MMA_TraitsINS4_25SM100_MMA_F8F6F4_2x1SM_SSEJSI_SI_fSF_SG_NS4_17integral_constantINS4_4UMMA5MajorELSQ_0EEESR_NSO_INSP_7ScaleInELSS_0EEEST_EEEEEENS4_6LayoutINS5_IJSC_SC_SC_EEENS5_IJNSA_ILi0EEESY_SY_EEEEENS5_IJNS4_10UnderscoreES11_S11_EEEEENS4_18SM100_TMA_2SM_LOADENS4_14ComposedLayoutINS4_7SwizzleILi3ELi4ELi3EEENS4_18smem_ptr_flag_bitsILi8EEENSW_INS5_IJNSA_ILi8EEESF_EEENS5_IJSF_SC_EEEEEEEvNS4_8identityES14_S1E_vS1F_EENS_8epilogue10collective18CollectiveEpilogueINS1H_23Sm100TmaWarpSpecializedILi4ELi2ELi32ELb0ELb0EEEJNS5_IJNSA_ILi64EEESG_SF_EEENS5_IJNSW_IS1M_SC_EENSW_INS5_IJNSA_ILi32EEESB_EEENS5_IJSC_SF_EEEEEEEESI_SJ_SI_SJ_NS1H_6fusion15FusionCallbacksIS1L_NS1U_17LinearCombinationISI_fSI_fLNS_15FloatRoundStyleE2EEES1N_S1T_JEEENS4_5SM1004TMEM4LOAD26SM100_TMEM_LOAD_32dp32b32xENS4_13SM90_TMA_LOADENS15_INS16_ILi1ELi4ELi3EEES19_NSW_INS5_IJS1A_S1P_EEENS5_IJS1P_SC_EEEEEEENS4_39AutoVectorizingCopyWithAssumedAlignmentILi128EEENS4_14SM90_TMA_STOREES29_S2B_S2B_EEEvvEEEEvNT_6ParamsE,(.L_x_203 - _ZN7cutlass13device_kernelINS_4gemm6kernel13GemmUniversalIN4cute5tupleIJiiiiEEENS1_10collective13CollectiveMmaINS1_35MainloopSm100TmaUmmaWarpSpecializedILi8ELi2ELi4ENS5_IJNS4_1CILi2EEENSA_ILi1EEESC_EEEEENS5_IJNSA_ILi128EEENSA_ILi256EEESF_EEENS_12float_e4m3_tENS5_IJlSC_lEEESI_SJ_NS4_8TiledMMAINS4_8MMA_AtomIJNS4_10MMA_TraitsINS4_25SM100_MMA_F8F6F4_2x1SM_SSEJSI_SI_fSF_SG_NS4_17integral_constantINS4_4UMMA5MajorELSQ_0EEESR_NSO_INSP_7ScaleInELSS_0EEEST_EEEEEENS4_6LayoutINS5_IJSC_SC_SC_EEENS5_IJNSA_ILi0EEESY_SY_EEEEENS5_IJNS4_10UnderscoreES11_S11_EEEEENS4_18SM100_TMA_2SM_LOADENS4_14ComposedLayoutINS4_7SwizzleILi3ELi4ELi3EEENS4_18smem_ptr_flag_bitsILi8EEENSW_INS5_IJNSA_ILi8EEESF_EEENS5_IJSF_SC_EEEEEEEvNS4_8identityES14_S1E_vS1F_EENS_8epilogue10collective18CollectiveEpilogueINS1H_23Sm100TmaWarpSpecializedILi4ELi2ELi32ELb0ELb0EEEJNS5_IJNSA_ILi64EEESG_SF_EEENS5_IJNSW_IS1M_SC_EENSW_INS5_IJNSA_ILi32EEESB_EEENS5_IJSC_SF_EEEEEEEESI_SJ_SI_SJ_NS1H_6fusion15FusionCallbacksIS1L_NS1U_17LinearCombinationISI_fSI_fLNS_15FloatRoundStyleE2EEES1N_S1T_JEEENS4_5SM1004TMEM4LOAD26SM100_TMEM_LOAD_32dp32b32xENS4_13SM90_TMA_LOADENS15_INS16_ILi1ELi4ELi3EEES19_NSW_INS5_IJS1A_S1P_EEENS5_IJS1P_SC_EEEEEEENS4_39AutoVectorizingCopyWithAssumedAlignmentILi128EEENS4_14SM90_TMA_STOREES29_S2B_S2B_EEEvvEEEEvNT_6ParamsE)
        .other          _ZN7cutlass13device_kernelINS_4gemm6kernel13GemmUniversalIN4cute5tupleIJiiiiEEENS1_10collective13CollectiveMmaINS1_35MainloopSm100TmaUmmaWarpSpecializedILi8ELi2ELi4ENS5_IJNS4_1CILi2EEENSA_ILi1EEESC_EEEEENS5_IJNSA_ILi128EEENSA_ILi256EEESF_EEENS_12float_e4m3_tENS5_IJlSC_lEEESI_SJ_NS4_8TiledMMAINS4_8MMA_AtomIJNS4_10MMA_TraitsINS4_25SM100_MMA_F8F6F4_2x1SM_SSEJSI_SI_fSF_SG_NS4_17integral_constantINS4_4UMMA5MajorELSQ_0EEESR_NSO_INSP_7ScaleInELSS_0EEEST_EEEEEENS4_6LayoutINS5_IJSC_SC_SC_EEENS5_IJNSA_ILi0EEESY_SY_EEEEENS5_IJNS4_10UnderscoreES11_S11_EEEEENS4_18SM100_TMA_2SM_LOADENS4_14ComposedLayoutINS4_7SwizzleILi3ELi4ELi3EEENS4_18smem_ptr_flag_bitsILi8EEENSW_INS5_IJNSA_ILi8EEESF_EEENS5_IJSF_SC_EEEEEEEvNS4_8identityES14_S1E_vS1F_EENS_8epilogue10collective18CollectiveEpilogueINS1H_23Sm100TmaWarpSpecializedILi4ELi2ELi32ELb0ELb0EEEJNS5_IJNSA_ILi64EEESG_SF_EEENS5_IJNSW_IS1M_SC_EENSW_INS5_IJNSA_ILi32EEESB_EEENS5_IJSC_SF_EEEEEEEESI_SJ_SI_SJ_NS1H_6fusion15FusionCallbacksIS1L_NS1U_17LinearCombinationISI_fSI_fLNS_15FloatRoundStyleE2EEES1N_S1T_JEEENS4_5SM1004TMEM4LOAD26SM100_TMEM_LOAD_32dp32b32xENS4_13SM90_TMA_LOADENS15_INS16_ILi1ELi4ELi3EEES19_NSW_INS5_IJS1A_S1P_EEENS5_IJS1P_SC_EEEEEEENS4_39AutoVectorizingCopyWithAssumedAlignmentILi128EEENS4_14SM90_TMA_STOREES29_S2B_S2B_EEEvvEEEEvNT_6ParamsE,@"STO_CUDA_ENTRY STV_DEFAULT"
_ZN7cutlass13device_kernelINS_4gemm6kernel13GemmUniversalIN4cute5tupleIJiiiiEEENS1_10collective13CollectiveMmaINS1_35MainloopSm100TmaUmmaWarpSpecializedILi8ELi2ELi4ENS5_IJNS4_1CILi2EEENSA_ILi1EEESC_EEEEENS5_IJNSA_ILi128EEENSA_ILi256EEESF_EEENS_12float_e4m3_tENS5_IJlSC_lEEESI_SJ_NS4_8TiledMMAINS4_8MMA_AtomIJNS4_10MMA_TraitsINS4_25SM100_MMA_F8F6F4_2x1SM_SSEJSI_SI_fSF_SG_NS4_17integral_constantINS4_4UMMA5MajorELSQ_0EEESR_NSO_INSP_7ScaleInELSS_0EEEST_EEEEEENS4_6LayoutINS5_IJSC_SC_SC_EEENS5_IJNSA_ILi0EEESY_SY_EEEEENS5_IJNS4_10UnderscoreES11_S11_EEEEENS4_18SM100_TMA_2SM_LOADENS4_14ComposedLayoutINS4_7SwizzleILi3ELi4ELi3EEENS4_18smem_ptr_flag_bitsILi8EEENSW_INS5_IJNSA_ILi8EEESF_EEENS5_IJSF_SC_EEEEEEEvNS4_8identityES14_S1E_vS1F_EENS_8epilogue10collective18CollectiveEpilogueINS1H_23Sm100TmaWarpSpecializedILi4ELi2ELi32ELb0ELb0EEEJNS5_IJNSA_ILi64EEESG_SF_EEENS5_IJNSW_IS1M_SC_EENSW_INS5_IJNSA_ILi32EEESB_EEENS5_IJSC_SF_EEEEEEEESI_SJ_SI_SJ_NS1H_6fusion15FusionCallbacksIS1L_NS1U_17LinearCombinationISI_fSI_fLNS_15FloatRoundStyleE2EEES1N_S1T_JEEENS4_5SM1004TMEM4LOAD26SM100_TMEM_LOAD_32dp32b32xENS4_13SM90_TMA_LOADENS15_INS16_ILi1ELi4ELi3EEES19_NSW_INS5_IJS1A_S1P_EEENS5_IJS1P_SC_EEEEEEENS4_39AutoVectorizingCopyWithAssumedAlignmentILi128EEENS4_14SM90_TMA_STOREES29_S2B_S2B_EEEvvEEEEvNT_6ParamsE:
[----:B------:R-:W1:Y:S01]  /*0000*/  LDC R1, c[0x0][0x37c] ;  /* 0x0000df00ff017b82 */ /* 0x000e620000000800 */
[----:B------:R-:W2:Y:S01]  /*0010*/  S2R R109, SR_TID.X ;  /* 0x00000000006d7919 */ /* 0x000ea20000002100 */
[----:B------:R-:W3:Y:S06]  /*0020*/  LDCU.64 UR6, c[0x0][0x890] ;  /* 0x00011200ff0677ac */ /* 0x000eec0008000a00 */
[----:B------:R-:W4:Y:S01]  /*0030*/  S2UR UR37, SR_CgaCtaId ;  /* 0x00000000002579c3 */ /* 0x000f220000008800 */
[----:B------:R-:W-:Y:S02]  /*0040*/  PRMT R96, RZ, 0x7610, R96 ;  /* 0x00007610ff607816 */ /* 0x000fe40000000060 */
[----:B------:R-:W-:Y:S01]  /*0050*/  ELECT P1, URZ, PT ;  /* 0x0000000000ff782f */ /* 0x000fe20003820000 */
[----:B------:R-:W1:Y:S01]  /*0060*/  LDCU.64 UR46, c[0x0][0x358] ;  /* 0x00006b00ff2e77ac */ /* 0x000e620008000a00 */
[----:B---3--:R-:W-:-:S04]  /*0070*/  UISETP.NE.U32.AND UP0, UPT, UR6, URZ, UPT ;  /* 0x000000ff0600728c */ /* 0x008fc8000bf05070 */
[----:B------:R-:W-:Y:S02]  /*0080*/  UISETP.NE.AND.EX UP0, UPT, UR7, URZ, UPT, UP0 ;  /* 0x000000ff0700728c */ /* 0x000fe4000bf05300 */
[----:B----4-:R-:W-:Y:S02]  /*0090*/  ULOP3.LUT UR5, UR37, 0x1, URZ, 0xc0, !UPT ;  /* 0x0000000125057892 */ /* 0x010fe4000f8ec0ff */
[----:B------:R-:W-:Y:S01]  /*00a0*/  ULOP3.LUT UR4, UR37, 0x1, URZ, 0x3c, !UPT ;  /* 0x0000000125047892 */ /* 0x000fe2000f8e3cff */
[----:B--2---:R-:W-:-:S05]  /*00b0*/  SHF.R.U32.HI R102, RZ, 0x5, R109 ;  /* 0x00000005ff667819 */ /* 0x004fca000001166d */
[----:B------:R-:W2:Y:S02]  /*00c0*/  SHFL.IDX PT, R0, R102, RZ, 0x1f ;  /* 0x00001fff66007589 */ /* 0x000ea400000e0000 */
[----:B--2---:R-:W-:Y:S01]  /*00d0*/  R2UR UR10, R0 ;  /* 0x00000000000a72ca */ /* 0x004fe200000e0000 */
[----:B-1----:R-:W-:-:S14]  /*00e0*/  BRA.U UP0, `(.L_x_0) ;  /* 0x00000001002c7547 */ /* 0x002fdc000b800000 */
[----:B------:R-:W1:Y:S02]  /*00f0*/  LDCU.64 UR8, c[0x0][0x888] ;  /* 0x00011100ff0877ac */ /* 0x000e640008000a00 */
[----:B-1----:R-:W-:-:S04]  /*0100*/  UISETP.NE.U32.AND UP0, UPT, UR8, URZ, UPT ;  /* 0x000000ff0800728c */ /* 0x002fc8000bf05070 */
[----:B------:R-:W-:-:S09]  /*0110*/  UISETP.NE.AND.EX UP0, UPT, UR9, URZ, UPT, UP0 ;  /* 0x000000ff0900728c */ /* 0x000fd2000bf05300 */
[----:B------:R-:W-:Y:S05]  /*0120*/  BRA.U !UP0, `(.L_x_1) ;  /* 0x0000000108107547 */ /* 0x000fea000b800000 */
[----:B------:R-:W1:Y:S02]  /*0130*/  LDC.64 R2, c[0x0][0x888] ;  /* 0x00022200ff027b82 */ /* 0x000e640000000a00 */
[----:B-1----:R1:W5:Y:S01]  /*0140*/  LDG.E R49, desc[UR46][R2.64] ;  /* 0x0000002e02317981 */ /* 0x002362000c1e1900 */
[----:B------:R-:W-:Y:S01]  /*0150*/  HFMA2 R96, -RZ, RZ, 0, 5.9604644775390625e-08 ;  /* 0x00000001ff607431 */ /* 0x000fe200000001ff */
[----:B------:R-:W-:Y:S05]  /*0160*/  BRA `(.L_x_0) ;  /* 0x00000000000c7947 */ /* 0x000fea0003800000 */
.L_x_1:
[----:B------:R-:W1:Y:S01]  /*0170*/  LDCU UR8, c[0x0][0x880] ;  /* 0x00011000ff0877ac */ /* 0x000e620008000800 */
[----:B------:R-:W-:Y:S01]  /*0180*/  HFMA2 R96, -RZ, RZ, 0, 5.9604644775390625e-08 ;  /* 0x00000001ff607431 */ /* 0x000fe200000001ff */
[----:B-1----:R-:W-:-:S07]  /*0190*/  MOV R49, UR8 ;  /* 0x0000000800317c02 */ /* 0x002fce0008000f00 */
.L_x_0:
[----:B------:R-:W2:Y:S02]  /*01a0*/  LDCU.64 UR8, c[0x0][0x8b0] ;  /* 0x00011600ff0877ac */ /* 0x000ea40008000a00 */
[----:B--2---:R-:W-:-:S04]  /*01b0*/  UISETP.NE.U32.AND UP0, UPT, UR8, URZ, UPT ;  /* 0x000000ff0800728c */ /* 0x004fc8000bf05070 */
[----:B------:R-:W-:-:S09]  /*01c0*/  UISETP.NE.AND.EX UP0, UPT, UR9, URZ, UPT, UP0 ;  /* 0x000000ff0900728c */ /* 0x000fd2000bf05300 */
[----:B------:R-:W-:Y:S05]  /*01d0*/  BRA.U UP0, `(.L_x_2) ;  /* 0x0000000100247547 */ /* 0x000fea000b800000 */
[----:B------:R-:W2:Y:S02]  /*01e0*/  LDCU.64 UR8, c[0x0][0x8a8] ;  /* 0x00011500ff0877ac */ /* 0x000ea40008000a00 */
[----:B--2---:R-:W-:-:S04]  /*01f0*/  UISETP.NE.U32.AND UP0, UPT, UR8, URZ, UPT ;  /* 0x000000ff0800728c */ /* 0x004fc8000bf05070 */
[----:B------:R-:W-:-:S09]  /*0200*/  UISETP.NE.AND.EX UP0, UPT, UR9, URZ, UPT, UP0 ;  /* 0x000000ff0900728c */ /* 0x000fd2000bf05300 */
[----:B------:R-:W-:Y:S05]  /*0210*/  BRA.U !UP0, `(.L_x_3) ;  /* 0x00000001080c7547 */ /* 0x000fea000b800000 */
[----:B-1----:R-:W1:Y:S02]  /*0220*/  LDC.64 R2, c[0x0][0x8a8] ;  /* 0x00022a00ff027b82 */ /* 0x002e640000000a00 */
[----:B-1----:R2:W5:Y:S01]  /*0230*/  LDG.E R47, desc[UR46][R2.64] ;  /* 0x0000002e022f7981 */ /* 0x002562000c1e1900 */
[----:B------:R-:W-:Y:S05]  /*0240*/  BRA `(.L_x_2) ;  /* 0x0000000000087947 */ /* 0x000fea0003800000 */
.L_x_3:
[----:B------:R-:W2:Y:S02]  /*0250*/  LDCU UR8, c[0x0][0x8a0] ;  /* 0x00011400ff0877ac */ /* 0x000ea40008000800 */
[----:B--2---:R-:W-:Y:S02]  /*0260*/  MOV R47, UR8 ;  /* 0x00000008002f7c02 */ /* 0x004fe40008000f00 */
.L_x_2:
[----:B------:R-:W-:Y:S01]  /*0270*/  IMAD.U32 R0, RZ, RZ, UR10 ;  /* 0x0000000aff007e24 */ /* 0x000fe2000f8e00ff */
[----:B------:R-:W-:Y:S04]  /*0280*/  BSSY.RECONVERGENT B0, `(.L_x_4) ;  /* 0x000000c000007945 */ /* 0x000fe80003800200 */
[C---:B------:R-:W-:Y:S02]  /*0290*/  ISETP.NE.OR P2, PT, R0.reuse, 0x1, !P1 ;  /* 0x000000010000780c */ /* 0x040fe40004f45670 */
[----:B------:R-:W-:-:S11]  /*02a0*/  ISETP.NE.OR P0, PT, R0, 0x3, !P1 ;  /* 0x000000030000780c */ /* 0x000fd60004f05670 */
[----:B------:R-:W-:Y:S05]  /*02b0*/  @P2 BRA `(.L_x_5) ;  /* 0x0000000000202947 */ /* 0x000fea0003800000 */
[----:B------:R-:W3:Y:S02]  /*02c0*/  LDCU.64 UR8, c[0x0][0x348] ;  /* 0x00006900ff0877ac */ /* 0x000ee40008000a00 */
[----:B---3--:R-:W-:Y:S02]  /*02d0*/  UIADD3 UR12, UP1, UPT, UR8, 0x80, URZ ;  /* 0x00000080080c7890 */ /* 0x008fe4000ff3e0ff */
[----:B------:R-:W-:Y:S02]  /*02e0*/  UIADD3 UR8, UP0, UPT, UR8, 0x180, URZ ;  /* 0x0000018008087890 */ /* 0x000fe4000ff1e0ff */
[----:B------:R-:W-:Y:S02]  /*02f0*/  UIADD3.X UR13, UPT, UPT, URZ, UR9, URZ, UP1, !UPT ;  /* 0x00000009ff0d7290 */ /* 0x000fe40008ffe4ff */
[----:B------:R-:W-:-:S07]  /*0300*/  UIADD3.X UR9, UPT, UPT, URZ, UR9, URZ, UP0, !UPT ;  /* 0x00000009ff097290 */ /* 0x000fce00087fe4ff */
[----:B------:R3:W-:Y:S02]  /*0310*/  UTMACCTL.PF [UR12] ;  /* 0x000000000c0079b9 */ /* 0x0007e40008040000 */
[----:B------:R3:W-:Y:S02]  /*0320*/  UTMACCTL.PF [UR8] ;  /* 0x00000000080079b9 */ /* 0x0007e40008040000 */
[----:B---3--:R-:W-:Y:S01]  /*0330*/  NOP ;  /* 0x0000000000007918 */ /* 0x008fe20000000000 */
.L_x_5:
[----:B------:R-:W-:Y:S05]  /*0340*/  BSYNC.RECONVERGENT B0 ;  /* 0x0000000000007941 */ /* 0x000fea0003800200 */
.L_x_4:
[----:B------:R-:W-:Y:S04]  /*0350*/  BSSY.RECONVERGENT B0, `(.L_x_6) ;  /* 0x000000a000007945 */ /* 0x000fe80003800200 */
        /* <DEDUP_REMOVED lines=9> */
.L_x_7:
[----:B------:R-:W-:Y:S05]  /*03f0*/  BSYNC.RECONVERGENT B0 ;  /* 0x0000000000007941 */ /* 0x000fea0003800200 */
.L_x_6:
[----:B------:R-:W3:Y:S01]  /*0400*/  LDCU.64 UR8, c[0x0][0x888] ;  /* 0x00011100ff0877ac */ /* 0x000ee20008000a00 */
[----:B------:R-:W-:Y:S02]  /*0410*/  UISETP.EQ.U32.AND UP1, UPT, UR6, URZ, UPT ;  /* 0x000000ff0600728c */ /* 0x000fe4000bf22070 */
[----:B------:R-:W-:Y:S02]  /*0420*/  UPLOP3.LUT UP5, UPT, UPT, UPT, UPT, 0x80, 0x8 ;  /* 0x000000000008789c */ /* 0x000fe40003faf070 */
[----:B---3--:R-:W-:-:S04]  /*0430*/  UISETP.NE.U32.AND UP0, UPT, UR8, URZ, UPT ;  /* 0x000000ff0800728c */ /* 0x008fc8000bf05070 */
[----:B------:R-:W-:-:S04]  /*0440*/  UISETP.NE.AND.EX UP0, UPT, UR9, URZ, UPT, UP0 ;  /* 0x000000ff0900728c */ /* 0x000fc8000bf05300 */
[----:B------:R-:W-:-:S04]  /*0450*/  UISETP.EQ.OR.EX UP2, UPT, UR7, URZ, !UP0, UP1 ;  /* 0x000000ff0700728c */ /* 0x000fc8000c742710 */
[----:B------:R-:W-:-:S05]  /*0460*/  UP2UR UR50, UPR, URZ, 0x4 ;  /* 0x00000004ff327883 */ /* 0x000fca0008000000 */
[----:B------:R-:W-:Y:S07]  /*0470*/  BRA.U !UP2, `(.L_x_8) ;  /* 0x000000010a207547 */ /* 0x000fee000b800000 */
[----:B------:R-:W-:Y:S01]  /*0480*/  UISETP.NE.U32.AND UP2, UPT, UR6, URZ, UPT ;  /* 0x000000ff0600728c */ /* 0x000fe2000bf45070 */
[----:B-----5:R-:W-:Y:S01]  /*0490*/  FSETP.NEU.AND P0, PT, R49, RZ, PT ;  /* 0x000000ff3100720b */ /* 0x020fe20003f0d000 */
[----:B------:R-:W-:Y:S02]  /*04a0*/  USEL UR6, URZ, 0xffffffff, UP0 ;  /* 0xffffffffff067887 */ /* 0x000fe40008000000 */
[----:B------:R-:W-:-:S10]  /*04b0*/  UISETP.NE.AND.EX UP2, UPT, UR7, URZ, UPT, UP2 ;  /* 0x000000ff0700728c */ /* 0x000fd4000bf45320 */
[----:B------:R-:W-:Y:S01]  /*04c0*/  VOTEU.ANY UP1, P0 ;  /* 0x0000000000ff7886 */ /* 0x000fe20000020100 */
[----:B------:R-:W-:-:S04]  /*04d0*/  @!UP2 USEL UR6, URZ, 0xffffffff, UP1 ;  /* 0xffffffffff06a887 */ /* 0x000fc80008800000 */
[----:B------:R-:W-:-:S04]  /*04e0*/  ULOP3.LUT UR6, UR6, 0x1, URZ, 0xc0, !UPT ;  /* 0x0000000106067892 */ /* 0x000fc8000f8ec0ff */
[----:B------:R-:W-:-:S11]  /*04f0*/  UISETP.NE.U32.AND UP5, UPT, UR6, 0x1, UPT ;  /* 0x000000010600788c */ /* 0x000fd6000bfa5070 */
.L_x_8:
[----:B------:R-:W3:Y:S01]  /*0500*/  SHFL.IDX PT, R0, R102, RZ, 0x1f ;  /* 0x00001fff66007589 */ /* 0x000ee200000e0000 */
[----:B------:R-:W-:-:S04]  /*0510*/  UISETP.NE.AND UP1, UPT, UR10, 0x2, UPT ;  /* 0x000000020a00788c */ /* 0x000fc8000bf25270 */
[----:B------:R-:W-:Y:S02]  /*0520*/  UISETP.EQ.AND UP2, UPT, UR5, URZ, !UP1 ;  /* 0x000000ff0500728c */ /* 0x000fe4000cf42270 */
[----:B------:R-:W-:-:S04]  /*0530*/  USEL UR6, URZ, 0x1, UP1 ;  /* 0x00000001ff067887 */ /* 0x000fc80008800000 */
[----:B------:R-:W-:Y:S02]  /*0540*/  PLOP3.LUT P5, PT, P1, PT, UP2, 0x80, 0x8 ;  /* 0x000000000008781c */ /* 0x000fe40000faf028 */
[----:B---3--:R-:W-:-:S13]  /*0550*/  ISETP.NE.AND P0, PT, R0, RZ, PT ;  /* 0x000000ff0000720c */ /* 0x008fda0003f05270 */
[----:B------:R-:W-:Y:S05]  /*0560*/  @P0 BRA `(.L_x_9) ;  /* 0x0000000000640947 */ /* 0x000fea0003800000 */
[----:B------:R-:W-:Y:S01]  /*0570*/  UMOV UR8, 0x400 ;  /* 0x0000040000087882 */ /* 0x000fe20000000000 */
[----:B------:R-:W-:Y:S01]  /*0580*/  UMOV UR7, 0x1 ;  /* 0x0000000100077882 */ /* 0x000fe20000000000 */
[----:B------:R-:W-:Y:S02]  /*0590*/  ULEA UR8, UR37, UR8, 0x18 ;  /* 0x0000000825087291 */ /* 0x000fe4000f8ec0ff */
[----:B------:R-:W-:-:S04]  /*05a0*/  UIADD3 UR12, UPT, UPT, -UR7, 0x100000, URZ ;  /* 0x00100000070c7890 */ /* 0x000fc8000fffe1ff */
[----:B------:R-:W-:Y:S02]  /*05b0*/  USHF.L.U32 UR13, UR12, 0xb, URZ ;  /* 0x0000000b0c0d7899 */ /* 0x000fe400080006ff */
[----:B------:R-:W-:Y:S01]  /*05c0*/  USHF.L.U32 UR12, UR12, 0x1, URZ ;  /* 0x000000010c0c7899 */ /* 0x000fe200080006ff */
[----:B------:R-:W-:Y:S01]  /*05d0*/  ELECT P0, URZ, PT ;  /* 0x0000000000ff782f */ /* 0x000fe20003800000 */
[----:B------:R-:W3:Y:S10]  /*05e0*/  FENCE.VIEW.ASYNC.S ;  /* 0x00000000000073c6 */ /* 0x000ef40000000000 */
[----:B---3--:R3:W4:Y:S01]  /*05f0*/  SYNCS.EXCH.64 URZ, [UR8], UR12 ;  /* 0x0000000c08ff75b2 */ /* 0x0087220008000100 */
[----:B------:R3:W1:Y:S01]  /*0600*/  SYNCS.EXCH.64 URZ, [UR8+0x40], UR12 ;  /* 0x0000400c08ff75b2 */ /* 0x0006620008000100 */
        /* <DEDUP_REMOVED lines=13> */
[----:B------:R3:W1:Y:S02]  /*06e0*/  SYNCS.EXCH.64 URZ, [UR8+0x78], UR12 ;  /* 0x0000780c08ff75b2 */ /* 0x0006640008000100 */
[----:B---3--:R-:W-:Y:S01]  /*06f0*/  NOP ;  /* 0x0000000000007918 */ /* 0x008fe20000000000 */
.L_x_9:
[----:B------:R-:W3:Y:S01]  /*0700*/  SHFL.IDX PT, R0, R102, RZ, 0x1f ;  /* 0x00001fff66007589 */ /* 0x000ee200000e0000 */
[----:B------:R-:W-:Y:S01]  /*0710*/  NOP ;  /* 0x0000000000007918 */ /* 0x000fe20000000000 */
[----:B---3--:R-:W-:-:S13]  /*0720*/  ISETP.NE.AND P0, PT, R0, 0x1, PT ;  /* 0x000000010000780c */ /* 0x008fda0003f05270 */
[----:B------:R-:W-:Y:S05]  /*0730*/  @P0 BRA `(.L_x_10) ;  /* 0x0000000000540947 */ /* 0x000fea0003800000 */
[----:B------:R-:W-:Y:S01]  /*0740*/  UMOV UR9, 0x400 ;  /* 0x0000040000097882 */ /* 0x000fe20000000000 */
[----:B------:R-:W-:Y:S01]  /*0750*/  UMOV UR8, 0x20 ;  /* 0x0000002000087882 */ /* 0x000fe20000000000 */
[----:B------:R-:W-:Y:S01]  /*0760*/  UMOV UR7, 0x80 ;  /* 0x0000008000077882 */ /* 0x000fe20000000000 */
[----:B------:R-:W-:Y:S02]  /*0770*/  ULEA UR9, UR37, UR9, 0x18 ;  /* 0x0000000925097291 */ /* 0x000fe4000f8ec0ff */
[----:B------:R-:W-:-:S04]  /*0780*/  UIADD3 UR12, UPT, UPT, -UR8, 0x100000, URZ ;  /* 0x00100000080c7890 */ /* 0x000fc8000fffe1ff */
[----:B------:R-:W-:Y:S02]  /*0790*/  USHF.L.U32 UR13, UR12, 0xb, URZ ;  /* 0x0000000b0c0d7899 */ /* 0x000fe400080006ff */
[----:B------:R-:W-:Y:S02]  /*07a0*/  USHF.L.U32 UR12, UR12, 0x1, URZ ;  /* 0x000000010c0c7899 */ /* 0x000fe400080006ff */
[----:B------:R-:W-:-:S04]  /*07b0*/  UIADD3 UR14, UPT, UPT, -UR7, 0x100000, URZ ;  /* 0x00100000070e7890 */ /* 0x000fc8000fffe1ff */
[----:B------:R-:W-:Y:S02]  /*07c0*/  USHF.L.U32 UR15, UR14, 0xb, URZ ;  /* 0x0000000b0e0f7899 */ /* 0x000fe400080006ff */
[----:B------:R-:W-:Y:S01]  /*07d0*/  USHF.L.U32 UR14, UR14, 0x1, URZ ;  /* 0x000000010e0e7899 */ /* 0x000fe200080006ff */
[----:B------:R-:W-:Y:S01]  /*07e0*/  ELECT P0, URZ, PT ;  /* 0x0000000000ff782f */ /* 0x000fe20003800000 */
[----:B------:R-:W3:Y:S02]  /*07f0*/  FENCE.VIEW.ASYNC.S ;  /* 0x00000000000073c6 */ /* 0x000ee40000000000 */
[----:B---3--:R3:W1:Y:S08]  /*0800*/  SYNCS.EXCH.64 URZ, [UR9+0x80], UR12 ;  /* 0x0000800c09ff75b2 */ /* 0x0086700008000100 */
[----:B------:R3:W1:Y:S01]  /*0810*/  SYNCS.EXCH.64 URZ, [UR9+0xa0], UR14 ;  /* 0x0000a00e09ff75b2 */ /* 0x0006620008000100 */
[----:B------:R3:W1:Y:S01]  /*0820*/  SYNCS.EXCH.64 URZ, [UR9+0x88], UR12 ;  /* 0x0000880c09ff75b2 */ /* 0x0006620008000100 */
[----:B------:R3:W1:Y:S01]  /*0830*/  SYNCS.EXCH.64 URZ, [UR9+0xa8], UR14 ;  /* 0x0000a80e09ff75b2 */ /* 0x0006620008000100 */
[----:B------:R3:W1:Y:S01]  /*0840*/  SYNCS.EXCH.64 URZ, [UR9+0x90], UR12 ;  /* 0x0000900c09ff75b2 */ /* 0x0006620008000100 */
[----:B------:R3:W1:Y:S01]  /*0850*/  SYNCS.EXCH.64 URZ, [UR9+0xb0], UR14 ;  /* 0x0000b00e09ff75b2 */ /* 0x0006620008000100 */
[----:B------:R3:W1:Y:S01]  /*0860*/  SYNCS.EXCH.64 URZ, [UR9+0x98], UR12 ;  /* 0x0000980c09ff75b2 */ /* 0x0006620008000100 */
[----:B------:R3:W1:Y:S01]  /*0870*/  SYNCS.EXCH.64 URZ, [UR9+0xb8], UR14 ;  /* 0x0000b80e09ff75b2 */ /* 0x0006620008000100 */
[----:B------:R-:W-:Y:S01]  /*0880*/  NOP ;  /* 0x0000000000007918 */ /* 0x000fe20000000000 */
.L_x_10:
[----:B------:R-:W2:Y:S01]  /*0890*/  SHFL.IDX PT, R0, R102, RZ, 0x1f ;  /* 0x00001fff66007589 */ /* 0x000ea200000e0000 */
[----:B------:R-:W-:Y:S01]  /*08a0*/  NOP ;  /* 0x0000000000007918 */ /* 0x000fe20000000000 */
[----:B--2---:R-:W-:-:S13]  /*08b0*/  ISETP.NE.AND P0, PT, R0, 0x3, PT ;  /* 0x000000030000780c */ /* 0x004fda0003f05270 */
[----:B------:R-:W-:Y:S05]  /*08c0*/  @P0 BRA `(.L_x_11) ;  /* 0x00000000002c0947 */ /* 0x000fea0003800000 */
[----:B------:R-:W-:Y:S01]  /*08d0*/  UMOV UR8, 0x400 ;  /* 0x0000040000087882 */ /* 0x000fe20000000000 */
[----:B------:R-:W-:Y:S01]  /*08e0*/  UMOV UR7, 0x20 ;  /* 0x0000002000077882 */ /* 0x000fe20000000000 */
[----:B------:R-:W-:Y:S02]  /*08f0*/  ULEA UR8, UR37, UR8, 0x18 ;  /* 0x0000000825087291 */ /* 0x000fe4000f8ec0ff */
[----:B---3--:R-:W-:-:S04]  /*0900*/  UIADD3 UR12, UPT, UPT, -UR7, 0x100000, URZ ;  /* 0x00100000070c7890 */ /* 0x008fc8000fffe1ff */
[----:B------:R-:W-:Y:S02]  /*0910*/  USHF.L.U32 UR13, UR12, 0xb, URZ ;  /* 0x0000000b0c0d7899 */ /* 0x000fe400080006ff */
[----:B------:R-:W-:Y:S01]  /*0920*/  USHF.L.U32 UR12, UR12, 0x1, URZ ;  /* 0x000000010c0c7899 */ /* 0x000fe200080006ff */
[----:B------:R-:W-:Y:S01]  /*0930*/  ELECT P0, URZ, PT ;  /* 0x0000000000ff782f */ /* 0x000fe20003800000 */
[----:B------:R-:W2:Y:S10]  /*0940*/  FENCE.VIEW.ASYNC.S ;  /* 0x00000000000073c6 */ /* 0x000eb40000000000 */
[----:B--2---:R2:W3:Y:S01]  /*0950*/  SYNCS.EXCH.64 URZ, [UR8+0xc0], UR12 ;  /* 0x0000c00c08ff75b2 */ /* 0x0044e20008000100 */
[----:B------:R2:W1:Y:S01]  /*0960*/  SYNCS.EXCH.64 URZ, [UR8+0xc8], UR12 ;  /* 0x0000c80c08ff75b2 */ /* 0x0004620008000100 */
[----:B------:R-:W-:Y:S01]  /*0970*/  NOP ;  /* 0x0000000000007918 */ /* 0x000fe20000000000 */
.L_x_11:
[----:B------:R-:W4:Y:S01]  /*0980*/  SHFL.IDX PT, R0, R102, RZ, 0x1f ;  /* 0x00001fff66007589 */ /* 0x000f2200000e0000 */
[----:B------:R-:W-:Y:S01]  /*0990*/  NOP ;  /* 0x0000000000007918 */ /* 0x000fe20000000000 */
[----:B----4-:R-:W-:-:S13]  /*09a0*/  ISETP.NE.AND P0, PT, R0, 0x4, PT ;  /* 0x000000040000780c */ /* 0x010fda0003f05270 */
[----:B------:R-:W-:Y:S05]  /*09b0*/  @P0 BRA `(.L_x_12) ;  /* 0x0000000000480947 */ /* 0x000fea0003800000 */
[----:B---3--:R-:W-:Y:S01]  /*09c0*/  UMOV UR9, 0x1e0 ;  /* 0x000001e000097882 */ /* 0x008fe20000000000 */
[----:B--2---:R-:W-:Y:S01]  /*09d0*/  UMOV UR8, 0x400 ;  /* 0x0000040000087882 */ /* 0x004fe20000000000 */
[----:B------:R-:W-:Y:S01]  /*09e0*/  USEL UR9, UR9, 0x1a0, UP5 ;  /* 0x000001a009097887 */ /* 0x000fe2000a800000 */
        /* <DEDUP_REMOVED lines=9> */
[----:B------:R-:W2:Y:S02]  /*0a80*/  FENCE.VIEW.ASYNC.S ;  /* 0x00000000000073c6 */ /* 0x000ea40000000000 */
[----:B--2---:R4:W2:Y:S08]  /*0a90*/  SYNCS.EXCH.64 URZ, [UR8+0xd0], UR12 ;  /* 0x0000d00c08ff75b2 */ /* 0x0048b00008000100 */
[----:B------:R4:W3:Y:S01]  /*0aa0*/  SYNCS.EXCH.64 URZ, [UR8+0xe0], UR14 ;  /* 0x0000e00e08ff75b2 */ /* 0x0008e20008000100 */
[----:B------:R4:W1:Y:S01]  /*0ab0*/  SYNCS.EXCH.64 URZ, [UR8+0xd8], UR12 ;  /* 0x0000d80c08ff75b2 */ /* 0x0008620008000100 */
[----:B------:R4:W1:Y:S02]  /*0ac0*/  SYNCS.EXCH.64 URZ, [UR8+0xe8], UR14 ;  /* 0x0000e80e08ff75b2 */ /* 0x0008640008000100 */
[----:B----4-:R-:W-:Y:S01]  /*0ad0*/  NOP ;  /* 0x0000000000007918 */ /* 0x010fe20000000000 */
.L_x_12:
[----:B------:R-:W4:Y:S01]  /*0ae0*/  SHFL.IDX PT, R0, R102, RZ, 0x1f ;  /* 0x00001fff66007589 */ /* 0x000f2200000e0000 */
[----:B------:R-:W-:Y:S01]  /*0af0*/  NOP ;  /* 0x0000000000007918 */ /* 0x000fe20000000000 */
[----:B----4-:R-:W-:-:S13]  /*0b00*/  ISETP.NE.AND P0, PT, R0, 0x5, PT ;  /* 0x000000050000780c */ /* 0x010fda0003f05270 */
[----:B------:R-:W-:Y:S05]  /*0b10*/  @P0 BRA `(.L_x_13) ;  /* 0x0000000000540947 */ /* 0x000fea0003800000 */
[----:B---3--:R-:W-:Y:S01]  /*0b20*/  UMOV UR9, 0x400 ;  /* 0x0000040000097882 */ /* 0x008fe20000000000 */
[----:B--2---:R-:W-:Y:S01]  /*0b30*/  UMOV UR8, 0x1 ;  /* 0x0000000100087882 */ /* 0x004fe20000000000 */
        /* <DEDUP_REMOVED lines=13> */
[----:B------:R4:W1:Y:S01]  /*0c10*/  SYNCS.EXCH.64 URZ, [UR9+0x118], UR14 ;  /* 0x0001180e09ff75b2 */ /* 0x0008620008000100 */
[----:B------:R4:W1:Y:S01]  /*0c20*/  SYNCS.EXCH.64 URZ, [UR9+0x100], UR12 ;  /* 0x0001000c09ff75b2 */ /* 0x0008620008000100 */
[----:B------:R4:W1:Y:S01]  /*0c30*/  SYNCS.EXCH.64 URZ, [UR9+0x120], UR14 ;  /* 0x0001200e09ff75b2 */ /* 0x0008620008000100 */
[----:B------:R4:W1:Y:S01]  /*0c40*/  SYNCS.EXCH.64 URZ, [UR9+0x108], UR12 ;  /* 0x0001080c09ff75b2 */ /* 0x0008620008000100 */
[----:B------:R4:W1:Y:S02]  /*0c50*/  SYNCS.EXCH.64 URZ, [UR9+0x128], UR14 ;  /* 0x0001280e09ff75b2 */ /* 0x0008640008000100 */
[----:B----4-:R-:W-:Y:S01]  /*0c60*/  NOP ;  /* 0x0000000000007918 */ /* 0x010fe20000000000 */
.L_x_13:
[----:B------:R-:W4:Y:S01]  /*0c70*/  SHFL.IDX PT, R0, R102, RZ, 0x1f ;  /* 0x00001fff66007589 */ /* 0x000f2200000e0000 */
[----:B------:R-:W-:Y:S01]  /*0c80*/  ISETP.NE.OR P1, PT, RZ, UR10, !P1 ;  /* 0x0000000aff007c0c */ /* 0x000fe2000cf25670 */
[----:B------:R-:W-:Y:S01]  /*0c90*/  NOP ;  /* 0x0000000000007918 */ /* 0x000fe20000000000 */
[----:B----4-:R-:W-:-:S13]  /*0ca0*/  ISETP.NE.AND P0, PT, R0, 0x3, PT ;  /* 0x000000030000780c */ /* 0x010fda0003f05270 */
[----:B------:R-:W-:Y:S05]  /*0cb0*/  @P0 BRA `(.L_x_14) ;  /* 0x0000000000340947 */ /* 0x000fea0003800000 */
[----:B--2---:R-:W-:Y:S01]  /*0cc0*/  UMOV UR8, 0x400 ;  /* 0x0000040000087882 */ /* 0x004fe20000000000 */
[----:B------:R-:W-:Y:S01]  /*0cd0*/  UMOV UR7, 0x20 ;  /* 0x0000002000077882 */ /* 0x000fe20000000000 */
[----:B------:R-:W-:Y:S02]  /*0ce0*/  ULEA UR8, UR37, UR8, 0x18 ;  /* 0x0000000825087291 */ /* 0x000fe4000f8ec0ff */
[----:B---3--:R-:W-:-:S04]  /*0cf0*/  UIADD3 UR12, UPT, UPT, -UR7, 0x100000, URZ ;  /* 0x00100000070c7890 */ /* 0x008fc8000fffe1ff */
[----:B------:R-:W-:Y:S02]  /*0d00*/  USHF.L.U32 UR13, UR12, 0xb, URZ ;  /* 0x0000000b0c0d7899 */ /* 0x000fe400080006ff */
[----:B------:R-:W-:Y:S01]  /*0d10*/  USHF.L.U32 UR12, UR12, 0x1, URZ ;  /* 0x000000010c0c7899 */ /* 0x000fe200080006ff */
[----:B------:R-:W-:Y:S01]  /*0d20*/  ELECT P0, URZ, PT ;  /* 0x0000000000ff782f */ /* 0x000fe20003800000 */
[----:B------:R-:W2:Y:S10]  /*0d30*/  FENCE.VIEW.ASYNC.S ;  /* 0x00000000000073c6 */ /* 0x000eb40000000000 */
[----:B--2---:R4:W2:Y:S01]  /*0d40*/  SYNCS.EXCH.64 URZ, [UR8+0x130], UR12 ;  /* 0x0001300c08ff75b2 */ /* 0x0048a20008000100 */
[----:B------:R4:W3:Y:S01]  /*0d50*/  SYNCS.EXCH.64 URZ, [UR8+0x140], UR12 ;  /* 0x0001400c08ff75b2 */ /* 0x0008e20008000100 */
[----:B------:R4:W1:Y:S01]  /*0d60*/  SYNCS.EXCH.64 URZ, [UR8+0x138], UR12 ;  /* 0x0001380c08ff75b2 */ /* 0x0008620008000100 */
[----:B------:R4:W1:Y:S02]  /*0d70*/  SYNCS.EXCH.64 URZ, [UR8+0x148], UR12 ;  /* 0x0001480c08ff75b2 */ /* 0x0008640008000100 */
[----:B----4-:R-:W-:Y:S01]  /*0d80*/  NOP ;  /* 0x0000000000007918 */ /* 0x010fe20000000000 */
.L_x_14:
[----:B------:R-:W-:Y:S01]  /*0d90*/  VOTEU.ALL UP1, P1 ;  /* 0x0000000000ff7886 */ /* 0x000fe20000820000 */
[----:B--2---:R-:W2:Y:S01]  /*0da0*/  LDCU UR8, c[0x0][0x36c] ;  /* 0x00006d80ff0877ac */ /* 0x004ea20008000800 */
[----:B------:R-:W-:Y:S01]  /*0db0*/  NOP ;  /* 0x0000000000007918 */ /* 0x000fe20000000000 */
[----:B------:R-:W-:Y:S01]  /*0dc0*/  LOP3.LUT R10, R109, 0x1f, RZ, 0xc0, !PT ;  /* 0x0000001f6d0a7812 */ /* 0x000fe200078ec0ff */
[----:B---3--:R-:W-:Y:S01]  /*0dd0*/  UMOV UR12, 0x20 ;  /* 0x00000020000c7882 */ /* 0x008fe20000000000 */
[----:B------:R-:W-:Y:S01]  /*0de0*/  @!UP1 UMOV UR7, 0x400 ;  /* 0x0000040000079882 */ /* 0x000fe20000000000 */
[----:B------:R-:W-:-:S04]  /*0df0*/  @!UP1 UIADD3 UR12, UPT, UPT, -UR12, 0x100000, URZ ;  /* 0x001000000c0c9890 */ /* 0x000fc8000fffe1ff */
[----:B------:R-:W-:Y:S02]  /*0e00*/  @!UP1 USHF.L.U32 UR13, UR12, 0xb, URZ ;  /* 0x0000000b0c0d9899 */ /* 0x000fe400080006ff */
[----:B------:R-:W-:Y:S02]  /*0e10*/  @!UP1 USHF.L.U32 UR12, UR12, 0x1, URZ ;  /* 0x000000010c0c9899 */ /* 0x000fe400080006ff */
[----:B------:R-:W-:Y:S01]  /*0e20*/  @!UP1 ULEA UR7, UR37, UR7, 0x18 ;  /* 0x0000000725079291 */ /* 0x000fe2000f8ec0ff */
[----:B------:R-:W-:Y:S01]  /*0e30*/  VOTEU.ALL UP1, P1 ;  /* 0x0000000000ff7886 */ /* 0x000fe20000820000 */
[----:B------:R-:W-:Y:S01]  /*0e40*/  UISETP.NE.AND UP4, UPT, UR10, URZ, UPT ;  /* 0x000000ff0a00728c */ /* 0x000fe2000bf85270 */
[----:B------:R-:W3:Y:S09]  /*0e50*/  FENCE.VIEW.ASYNC.S ;  /* 0x00000000000073c6 */ /* 0x000ef20000000000 */
[----:B---3--:R3:W4:Y:S01]  /*0e60*/  @!UP1 SYNCS.EXCH.64 URZ, [UR7+0x150], UR12 ;  /* 0x0001500c07ff95b2 */ /* 0x0087220008000100 */
[----:B--2---:R-:W-:-:S09]  /*0e70*/  UISETP.EQ.U32.AND UP1, UPT, UR8, 0x1, UPT ;  /* 0x000000010800788c */ /* 0x004fd2000bf22070 */
[----:B------:R-:W-:Y:S05]  /*0e80*/  BRA.U !UP1, `(.L_x_15) ;  /* 0x0000000109087547 */ /* 0x000fea000b800000 */
[----:B-1--4-:R-:W-:Y:S01]  /*0e90*/  UCGABAR_ARV ;  /* 0x00000000000079c7 */ /* 0x012fe20008000000 */
[----:B------:R-:W-:Y:S05]  /*0ea0*/  BRA `(.L_x_16) ;  /* 0x0000000000047947 */ /* 0x000fea0003800000 */
.L_x_15:
[----:B-1--4-:R-:W-:Y:S01]  /*0eb0*/  NOP ;  /* 0x0000000000007918 */ /* 0x012fe20000000000 */
.L_x_16:
[----:B------:R-:W1:Y:S01]  /*0ec0*/  S2R R15, SR_CTAID.Y ;  /* 0x00000000000f7919 */ /* 0x000e620000002600 */
[----:B------:R-:W-:-:S05]  /*0ed0*/  CS2R.32 R95, SR_CgaSize ;  /* 0x00000000005f7805 */ /* 0x000fca0000008a00 */
[----:B------:R-:W-:-:S05]  /*0ee0*/  IMAD R95, R95, -0xa0, RZ ;  /* 0xffffff605f5f7824 */ /* 0x000fca00078e02ff */
[----:B---3--:R-:W-:-:S14]  /*0ef0*/  R2UR UR7, R95 ;  /* 0x000000005f0772ca */ /* 0x008fdc00000e0000 */
[----:B------:R-:W2:Y:S01]  /*0f00*/  LDCU UR7, c[0x0][UR7+0x2b4] ;  /* 0x00005680070777ac */ /* 0x000ea20008000800 */
[----:B------:R-:W-:-:S05]  /*0f10*/  CS2R.32 R0, SR_CgaSize ;  /* 0x0000000000007805 */ /* 0x000fca0000008a00 */
[----:B------:R-:W-:-:S06]  /*0f20*/  IMAD R0, R0, -0xa0, RZ ;  /* 0xffffff6000007824 */ /* 0x000fcc00078e02ff */
[----:B------:R-:W3:Y:S01]  /*0f30*/  LDC R0, c[0x0][R0+0x2a4] ;  /* 0x0000a90000007b82 */ /* 0x000ee20000000800 */
[----:B------:R-:W-:Y:S01]  /*0f40*/  PRMT R8, RZ, 0x7610, R8 ;  /* 0x00007610ff087816 */ /* 0x000fe20000000008 */
[----:B------:R-:W4:Y:S01]  /*0f50*/  S2R R9, SR_CTAID.X ;  /* 0x0000000000097919 */ /* 0x000f220000002500 */
[----:B------:R-:W-:-:S05]  /*0f60*/  CS2R.32 R95, SR_CgaSize ;  /* 0x00000000005f7805 */ /* 0x000fca0000008a00 */
[----:B------:R-:W-:-:S05]  /*0f70*/  IMAD R95, R95, -0xa0, RZ ;  /* 0xffffff605f5f7824 */ /* 0x000fca00078e02ff */
[----:B------:R-:W-:-:S14]  /*0f80*/  R2UR UR8, R95 ;  /* 0x000000005f0872ca */ /* 0x000fdc00000e0000 */
[----:B------:R-:W3:Y:S01]  /*0f90*/  LDCU UR8, c[0x0][UR8+0x2b0] ;  /* 0x00005600080877ac */ /* 0x000ee20008000800 */
[----:B------:R-:W-:Y:S01]  /*0fa0*/  UISETP.NE.AND UP2, UPT, UR10, 0x2, UPT ;  /* 0x000000020a00788c */ /* 0x000fe2000bf45270 */
[----:B------:R-:W2:Y:S01]  /*0fb0*/  LDC R11, c[0x0][0xb24] ;  /* 0x0002c900ff0b7b82 */ /* 0x000ea20000000800 */
[----:B------:R-:W-:-:S05]  /*0fc0*/  CS2R.32 R2, SR_CgaSize ;  /* 0x0000000000027805 */ /* 0x000fca0000008a00 */
[----:B------:R-:W-:-:S06]  /*0fd0*/  IMAD R2, R2, -0xa0, RZ ;  /* 0xffffff6002027824 */ /* 0x000fcc00078e02ff */
[----:B------:R-:W3:Y:S08]  /*0fe0*/  LDC R2, c[0x0][R2+0x2a0] ;  /* 0x0000a80002027b82 */ /* 0x000ef00000000800 */
[----:B------:R-:W3:Y:S01]  /*0ff0*/  LDC R40, c[0x0][0xb24] ;  /* 0x0002c900ff287b82 */ /* 0x000ee20000000800 */
[----:B-1----:R-:W-:-:S07]  /*1000*/  I2FP.F32.U32 R94, R15 ;  /* 0x0000000f005e7245 */ /* 0x002fce0000201000 */
[----:B------:R-:W1:Y:S01]  /*1010*/  S2UR UR36, SR_CTAID.Z ;  /* 0x00000000002479c3 */ /* 0x000e620000002700 */
[----:B--2---:R-:W-:Y:S01]  /*1020*/  ISETP.GE.AND P0, PT, R11, 0x1, PT ;  /* 0x000000010b00780c */ /* 0x004fe20003f06270 */
[----:B----4-:R-:W-:Y:S01]  /*1030*/  IMAD.MOV.U32 R14, RZ, RZ, R9 ;  /* 0x000000ffff0e7224 */ /* 0x010fe200078e0009 */
[----:B------:R-:W-:Y:S01]  /*1040*/  I2FP.F32.U32 R95, R9 ;  /* 0x00000009005f7245 */ /* 0x000fe20000201000 */
[----:B------:R-:W-:Y:S01]  /*1050*/  FMUL R94, R94, UR7 ;  /* 0x000000075e5e7c20 */ /* 0x000fe20008400000 */
[----:B------:R-:W2:Y:S03]  /*1060*/  LDCU UR7, c[0x0][0xb30] ;  /* 0x00016600ff0777ac */ /* 0x000ea60008000800 */
[----:B---3--:R-:W-:Y:S02]  /*1070*/  FMUL R95, R95, UR8 ;  /* 0x000000085f5f7c20 */ /* 0x008fe40008400000 */
[----:B------:R-:W3:Y:S08]  /*1080*/  F2I.U32.TRUNC.NTZ R94, R94 ;  /* 0x0000005e005e7305 */ /* 0x000ef0000020f000 */
[----:B------:R-:W4:Y:S01]  /*1090*/  F2I.U32.TRUNC.NTZ R95, R95 ;  /* 0x0000005f005f7305 */ /* 0x000f22000020f000 */
[----:B--2---:R-:W-:Y:S01]  /*10a0*/  UISETP.NE.AND UP3, UPT, UR7, 0x1, UPT ;  /* 0x000000010700788c */ /* 0x004fe2000bf65270 */
[----:B---3--:R-:W-:-:S05]  /*10b0*/  IADD3 R94, PT, PT, -R94, RZ, RZ ;  /* 0x000000ff5e5e7210 */ /* 0x008fca0007ffe1ff */
[----:B------:R-:W-:Y:S01]  /*10c0*/  IMAD R94, R0, R94, R15 ;  /* 0x0000005e005e7224 */ /* 0x000fe200078e020f */
[----:B------:R-:W-:Y:S01]  /*10d0*/  PRMT R0, RZ, 0x7610, R0 ;  /* 0x00007610ff007816 */ /* 0x000fe20000000000 */
[----:B----4-:R-:W-:-:S04]  /*10e0*/  IMAD.MOV R95, RZ, RZ, -R95 ;  /* 0x000000ffff5f7224 */ /* 0x010fc800078e0a5f */
[----:B------:R-:W-:Y:S01]  /*10f0*/  IMAD R95, R2, R95, R9 ;  /* 0x0000005f025f7224 */ /* 0x000fe200078e0209 */
[----:B-1----:R-:W-:Y:S06]  /*1100*/  BRA.U UP4, `(.L_x_17) ;  /* 0x0000000104247547 */ /* 0x002fec000b800000 */
[----:B------:R-:W-:Y:S01]  /*1110*/  ISETP.NE.AND P1, PT, R94, RZ, PT ;  /* 0x000000ff5e00720c */ /* 0x000fe20003f25270 */
[----:B------:R-:W-:Y:S01]  /*1120*/  IMAD.MOV.U32 R0, RZ, RZ, 0x3 ;  /* 0x00000003ff007424 */ /* 0x000fe200078e00ff */
[C---:B------:R-:W-:Y:S02]  /*1130*/  LOP3.LUT R2, R95.reuse, 0xfffffffe, RZ, 0xc0, !PT ;  /* 0xfffffffe5f027812 */ /* 0x040fe400078ec0ff */
[----:B------:R-:W-:Y:S02]  /*1140*/  ISETP.LT.U32.OR P1, PT, R95, 0x2, !P1 ;  /* 0x000000025f00780c */ /* 0x000fe40004f21470 */
[----:B------:R-:W-:Y:S02]  /*1150*/  SHF.L.U32 R0, R0, R2, RZ ;  /* 0x0000000200007219 */ /* 0x000fe400000006ff */
[----:B------:R-:W-:Y:S02]  /*1160*/  SEL R4, RZ, 0x1, !P1 ;  /* 0x00000001ff047807 */ /* 0x000fe40004800000 */
[----:B------:R-:W-:-:S05]  /*1170*/  SEL R3, RZ, 0x2, !P1 ;  /* 0x00000002ff037807 */ /* 0x000fca0004800000 */
[----:B------:R-:W-:-:S05]  /*1180*/  IMAD.IADD R3, R4, 0x1, R3 ;  /* 0x0000000104037824 */ /* 0x000fca00078e0203 */
[----:B------:R-:W-:Y:S02]  /*1190*/  PRMT R8, R3, 0x7610, R8 ;  /* 0x0000761003087816 */ /* 0x000fe40000000008 */
.L_x_17:
[----:B------:R-:W-:Y:S05]  /*11a0*/  @!P0 BRA `(.L_x_18) ;  /* 0x0000000000b88947 */ /* 0x000fea0003800000 */
[----:B------:R-:W1:Y:S01]  /*11b0*/  LDC.64 R4, c[0x0][0xb18] ;  /* 0x0002c600ff047b82 */ /* 0x000e620000000a00 */
[----:B------:R-:W-:-:S07]  /*11c0*/  ISETP.NE.AND P0, PT, R11, 0x1, PT ;  /* 0x000000010b00780c */ /* 0x000fce0003f05270 */
[----:B------:R-:W2:Y:S08]  /*11d0*/  LDC R14, c[0x0][0xb0c] ;  /* 0x0002c300ff0e7b82 */ /* 0x000eb00000000800 */
[----:B------:R-:W3:Y:S08]  /*11e0*/  LDC R16, c[0x0][0x370] ;  /* 0x0000dc00ff107b82 */ /* 0x000ef00000000800 */
[----:B------:R-:W4:Y:S01]  /*11f0*/  LDC R13, c[0x0][0x374] ;  /* 0x0000dd00ff0d7b82 */ /* 0x000f220000000800 */
[----:B-1----:R-:W-:-:S07]  /*1200*/  ISETP.NE.AND P1, PT, R4, 0x1, PT ;  /* 0x000000010400780c */ /* 0x002fce0003f25270 */
[----:B------:R-:W3:Y:S01]  /*1210*/  LDC.64 R6, c[0x0][0xb10] ;  /* 0x0002c400ff067b82 */ /* 0x000ee20000000a00 */
[----:B--2---:R-:W-:-:S07]  /*1220*/  ISETP.NE.AND P2, PT, R14, 0x1, PT ;  /* 0x000000010e00780c */ /* 0x004fce0003f45270 */
[----:B------:R-:W1:Y:S08]  /*1230*/  LDC R12, c[0x0][0xb20] ;  /* 0x0002c800ff0c7b82 */ /* 0x000e700000000800 */
[----:B------:R-:W2:Y:S01]  /*1240*/  LDC.64 R2, c[0x0][0xb28] ;  /* 0x0002ca00ff027b82 */ /* 0x000ea20000000a00 */
[----:B----4-:R-:W-:-:S04]  /*1250*/  IMAD.HI.U32 R17, R13, R5, RZ ;  /* 0x000000050d117227 */ /* 0x010fc800078e00ff */
[----:B------:R-:W-:-:S04]  /*1260*/  IMAD.HI.U32 R5, R15, R5, RZ ;  /* 0x000000050f057227 */ /* 0x000fc800078e00ff */
[----:B---3--:R-:W-:-:S05]  /*1270*/  IMAD.HI.U32 R18, R16, R6, RZ ;  /* 0x0000000610127227 */ /* 0x008fca00078e00ff */
[-C--:B------:R-:W-:Y:S01]  /*1280*/  @P2 SHF.R.U32.HI R16, RZ, R7.reuse, R18 ;  /* 0x00000007ff102219 */ /* 0x080fe20000011612 */
[----:B------:R-:W-:Y:S01]  /*1290*/  IMAD.HI.U32 R18, R9, R6, RZ ;  /* 0x0000000609127227 */ /* 0x000fe200078e00ff */
[-C--:B-1----:R-:W-:Y:S02]  /*12a0*/  @P1 SHF.R.U32.HI R13, RZ, R12.reuse, R17 ;  /* 0x0000000cff0d1219 */ /* 0x082fe40000011611 */
[----:B------:R-:W-:Y:S02]  /*12b0*/  SHF.R.U32.HI R5, RZ, R12, R5 ;  /* 0x0000000cff057219 */ /* 0x000fe40000011605 */
[----:B------:R-:W-:Y:S02]  /*12c0*/  SHF.R.U32.HI R18, RZ, R7, R18 ;  /* 0x00000007ff127219 */ /* 0x000fe40000011612 */
[----:B------:R-:W-:Y:S01]  /*12d0*/  SEL R5, R15, R5, !P1 ;  /* 0x000000050f057207 */ /* 0x000fe20004800000 */
[----:B--2---:R-:W-:Y:S01]  /*12e0*/  IMAD.HI.U32 R17, R13, R2, RZ ;  /* 0x000000020d117227 */ /* 0x004fe200078e00ff */
[----:B------:R-:W-:-:S03]  /*12f0*/  SEL R18, R9, R18, !P2 ;  /* 0x0000001209127207 */ /* 0x000fc60005000000 */
[----:B------:R-:W-:Y:S01]  /*1300*/  IMAD.HI.U32 R6, R16, R2, RZ ;  /* 0x0000000210067227 */ /* 0x000fe200078e00ff */
[----:B------:R-:W-:-:S04]  /*1310*/  @P0 SHF.R.U32.HI R13, RZ, R3, R17 ;  /* 0x00000003ff0d0219 */ /* 0x000fc80000011611 */
[----:B------:R-:W-:Y:S01]  /*1320*/  @P0 SHF.R.U32.HI R16, RZ, R3, R6 ;  /* 0x00000003ff100219 */ /* 0x000fe20000011606 */
[----:B------:R-:W-:-:S04]  /*1330*/  IMAD R13, R13, R11, RZ ;  /* 0x0000000b0d0d7224 */ /* 0x000fc800078e02ff */
[----:B------:R-:W-:Y:S01]  /*1340*/  IMAD R6, R16, R11, RZ ;  /* 0x0000000b10067224 */ /* 0x000fe200078e02ff */
[----:B------:R-:W-:-:S04]  /*1350*/  ISETP.GE.AND P1, PT, R5, R13, PT ;  /* 0x0000000d0500720c */ /* 0x000fc80003f26270 */
[----:B------:R-:W-:Y:S01]  /*1360*/  ISETP.GE.OR P1, PT, R18, R6, P1 ;  /* 0x000000061200720c */ /* 0x000fe20000f26670 */
[----:B------:R-:W-:-:S05]  /*1370*/  IMAD.HI.U32 R6, R5, R2, RZ ;  /* 0x0000000205067227 */ /* 0x000fca00078e00ff */
[----:B------:R-:W-:-:S04]  /*1380*/  SHF.R.U32.HI R6, RZ, R3, R6 ;  /* 0x00000003ff067219 */ /* 0x000fc80000011606 */
[----:B------:R-:W-:-:S03]  /*1390*/  SEL R6, R5, R6, !P0 ;  /* 0x0000000605067207 */ /* 0x000fc60004000000 */
[----:B------:R-:W-:Y:S01]  /*13a0*/  @!P1 IMAD.HI.U32 R7, R18, R2, RZ ;  /* 0x0000000212079227 */ /* 0x000fe200078e00ff */
[----:B------:R-:W-:-:S04]  /*13b0*/  IADD3 R2, PT, PT, -R6, RZ, RZ ;  /* 0x000000ff06027210 */ /* 0x000fc80007ffe1ff */
[----:B------:R-:W-:Y:S01]  /*13c0*/  @!P1 SHF.R.U32.HI R3, RZ, R3, R7 ;  /* 0x00000003ff039219 */ /* 0x000fe20000011607 */
[----:B------:R-:W-:Y:S01]  /*13d0*/  IMAD R2, R11, R2, R5 ;  /* 0x000000020b027224 */ /* 0x000fe200078e0205 */
[----:B------:R-:W-:Y:S02]  /*13e0*/  IADD3 R7, PT, PT, -R5, RZ, RZ ;  /* 0x000000ff05077210 */ /* 0x000fe40007ffe1ff */
[----:B------:R-:W-:-:S03]  /*13f0*/  @!P1 SEL R3, R18, R3, !P0 ;  /* 0x0000000312039207 */ /* 0x000fc60004000000 */
[----:B------:R-:W-:Y:S02]  /*1400*/  IMAD R7, R4, R7, R15 ;  /* 0x0000000704077224 */ /* 0x000fe400078e020f */
[--C-:B------:R-:W-:Y:S02]  /*1410*/  @!P1 IMAD.IADD R6, R6, 0x1, -R3.reuse ;  /* 0x0000000106069824 */ /* 0x100fe400078e0a03 */
[----:B------:R-:W-:Y:S01]  /*1420*/  @!P1 IMAD R3, R2, R16, R3 ;  /* 0x0000001002039224 */ /* 0x000fe200078e0203 */
[----:B------:R-:W-:Y:S01]  /*1430*/  IADD3 R2, PT, PT, -R18, RZ, RZ ;  /* 0x000000ff12027210 */ /* 0x000fe20007ffe1ff */
[----:B------:R-:W-:Y:S02]  /*1440*/  @!P1 IMAD R5, R6, R11, R18 ;  /* 0x0000000b06059224 */ /* 0x000fe400078e0212 */
[----:B------:R-:W-:Y:S02]  /*1450*/  @!P1 IMAD.MOV.U32 R18, RZ, RZ, R3 ;  /* 0x000000ffff129224 */ /* 0x000fe400078e0003 */
[----:B------:R-:W-:-:S02]  /*1460*/  IMAD R2, R14, R2, R9 ;  /* 0x000000020e027224 */ /* 0x000fc400078e0209 */
[----:B------:R-:W-:Y:S02]  /*1470*/  IMAD R15, R5, R4, R7 ;  /* 0x00000004050f7224 */ /* 0x000fe400078e0207 */
[----:B------:R-:W-:Y:S02]  /*1480*/  IMAD R14, R18, R14, R2 ;  /* 0x0000000e120e7224 */ /* 0x000fe400078e0202 */
.L_x_18:
[----:B------:R-:W-:Y:S05]  /*1490*/  BRA.U UP3, `(.L_x_19) ;  /* 0x0000000103407547 */ /* 0x000fea000b800000 */
[----:B------:R-:W1:Y:S08]  /*14a0*/  LDC.64 R4, c[0x0][0xb10] ;  /* 0x0002c400ff047b82 */ /* 0x000e700000000a00 */
[----:B------:R-:W2:Y:S08]  /*14b0*/  LDC.64 R2, c[0x0][0xb18] ;  /* 0x0002c600ff027b82 */ /* 0x000eb00000000a00 */
[----:B------:R-:W3:Y:S08]  /*14c0*/  LDC R6, c[0x0][0xb20] ;  /* 0x0002c800ff067b82 */ /* 0x000ef00000000800 */
[----:B------:R-:W4:Y:S01]  /*14d0*/  LDC R7, c[0x0][0xb0c] ;  /* 0x0002c300ff077b82 */ /* 0x000f220000000800 */
[----:B-1----:R-:W-:-:S05]  /*14e0*/  IMAD.HI.U32 R4, R14, R4, RZ ;  /* 0x000000040e047227 */ /* 0x002fca00078e00ff */
[----:B------:R-:W-:Y:S01]  /*14f0*/  SHF.R.U32.HI R4, RZ, R5, R4 ;  /* 0x00000005ff047219 */ /* 0x000fe20000011604 */
[----:B--2---:R-:W-:Y:S01]  /*1500*/  IMAD.HI.U32 R3, R15, R3, RZ ;  /* 0x000000030f037227 */ /* 0x004fe200078e00ff */
[----:B------:R-:W-:-:S04]  /*1510*/  ISETP.NE.AND P0, PT, R2, 0x1, PT ;  /* 0x000000010200780c */ /* 0x000fc80003f05270 */
[----:B---3--:R-:W-:-:S04]  /*1520*/  SHF.R.U32.HI R3, RZ, R6, R3 ;  /* 0x00000006ff037219 */ /* 0x008fc80000011603 */
[----:B------:R-:W-:Y:S02]  /*1530*/  SEL R3, R15, R3, !P0 ;  /* 0x000000030f037207 */ /* 0x000fe40004000000 */
[----:B----4-:R-:W-:-:S04]  /*1540*/  ISETP.NE.AND P1, PT, R7, 0x1, PT ;  /* 0x000000010700780c */ /* 0x010fc80003f25270 */
[----:B------:R-:W-:-:S05]  /*1550*/  SEL R5, R14, R4, !P1 ;  /* 0x000000040e057207 */ /* 0x000fca0004800000 */
[----:B------:R-:W-:Y:S02]  /*1560*/  IMAD.IADD R4, R3, 0x1, -R5 ;  /* 0x0000000103047824 */ /* 0x000fe400078e0a05 */
[----:B------:R-:W-:Y:S02]  /*1570*/  IMAD.IADD R3, R5, 0x1, -R3 ;  /* 0x0000000105037824 */ /* 0x000fe400078e0a03 */
[----:B------:R-:W-:Y:S02]  /*1580*/  IMAD R14, R4, R7, R14 ;  /* 0x00000007040e7224 */ /* 0x000fe400078e020e */
[----:B------:R-:W-:Y:S02]  /*1590*/  IMAD R15, R3, R2, R15 ;  /* 0x00000002030f7224 */ /* 0x000fe400078e020f */
.L_x_19:
[----:B------:R-:W-:Y:S05]  /*15a0*/  BRA.U !UP1, `(.L_x_20) ;  /* 0x00000001090c7547 */ /* 0x000fea000b800000 */
[----:B------:R-:W-:Y:S01]  /*15b0*/  UCGABAR_WAIT ;  /* 0x0000000000007dc7 */ /* 0x000fe20008000000 */
[----:B------:R-:W-:Y:S01]  /*15c0*/  CCTL.IVALL ;  /* 0x00000000ff00798f */ /* 0x000fe20002000000 */
[----:B------:R-:W-:Y:S05]  /*15d0*/  BRA `(.L_x_21) ;  /* 0x0000000000047947 */ /* 0x000fea0003800000 */
.L_x_20:
[----:B------:R-:W-:Y:S06]  /*15e0*/  BAR.SYNC.DEFER_BLOCKING 0x0 ;  /* 0x0000000000007b1d */ /* 0x000fec0000010000 */
.L_x_21:
[----:B------:R-:W-:Y:S05]  /*15f0*/  BRA.U UP2, `(.L_x_22) ;  /* 0x0000001502447547 */ /* 0x000fea000b800000 */
[----:B------:R-:W1:Y:S01]  /*1600*/  LDCU UR4, c[0x0][0x38c] ;  /* 0x00007180ff0477ac */ /* 0x000e620008000800 */
[----:B------:R-:W2:Y:S01]  /*1610*/  LDC R8, c[0x0][0x370] ;  /* 0x0000dc00ff087b82 */ /* 0x000ea20000000800 */
[C---:B------:R-:W-:Y:S01]  /*1620*/  IMAD.SHL.U32 R19, R9.reuse, 0x80, RZ ;  /* 0x0000008009137824 */ /* 0x040fe200078e00ff */
[----:B------:R-:W-:Y:S01]  /*1630*/  PLOP3.LUT P1, PT, PT, PT, UP5, 0x80, 0x8 ;  /* 0x000000000008781c */ /* 0x000fe20003f2f058 */
[----:B------:R-:W-:Y:S01]  /*1640*/  UISETP.NE.AND UP1, UPT, UR10, URZ, UPT ;  /* 0x000000ff0a00728c */ /* 0x000fe2000bf25270 */
[----:B------:R-:W-:Y:S01]  /*1650*/  ISETP.NE.AND P4, PT, R10, RZ, P5 ;  /* 0x000000ff0a00720c */ /* 0x000fe20002f85270 */
[----:B------:R-:W-:Y:S01]  /*1660*/  IMAD.SHL.U32 R18, R9, 0x40, RZ ;  /* 0x0000004009127824 */ /* 0x000fe200078e00ff */
[----:B------:R-:W-:Y:S01]  /*1670*/  PLOP3.LUT P1, PT, P1, PT, PT, 0x8, 0x80 ;  /* 0x000000000080781c */ /* 0x000fe20000f2e170 */
[----:B------:R-:W-:Y:S01]  /*1680*/  IMAD.MOV.U32 R17, RZ, RZ, 0x1 ;  /* 0x00000001ff117424 */ /* 0x000fe200078e00ff */
[----:B------:R-:W3:Y:S01]  /*1690*/  LDC R0, c[0x0][0x374] ;  /* 0x0000dd00ff007b82 */ /* 0x000ee20000000800 */
[----:B------:R-:W-:Y:S01]  /*16a0*/  IMAD.MOV.U32 R16, RZ, RZ, RZ ;  /* 0x000000ffff107224 */ /* 0x000fe200078e00ff */
[----:B------:R-:W-:Y:S01]  /*16b0*/  CS2R R12, SRZ ;  /* 0x00000000000c7805 */ /* 0x000fe2000001ff00 */
[----:B------:R-:W-:Y:S01]  /*16c0*/  IMAD.MOV.U32 R11, RZ, RZ, 0x1 ;  /* 0x00000001ff0b7424 */ /* 0x000fe200078e00ff */
[----:B------:R-:W-:Y:S01]  /*16d0*/  LOP3.LUT R19, R19, 0x80, RZ, 0xc0, !PT ;  /* 0x0000008013137812 */ /* 0x000fe200078ec0ff */
[----:B------:R-:W4:Y:S01]  /*16e0*/  LDCU.64 UR14, c[0x0][0x348] ;  /* 0x00006900ff0e77ac */ /* 0x000f220008000a00 */
[----:B-1----:R-:W-:-:S02]  /*16f0*/  UIADD3 UR5, UPT, UPT, UR4, 0x7f, URZ ;  /* 0x0000007f04057890 */ /* 0x002fc4000fffe0ff */
[----:B------:R-:W-:Y:S02]  /*1700*/  USEL UR22, UR6, 0x2, UP1 ;  /* 0x0000000206167887 */ /* 0x000fe40008800000 */
[----:B------:R-:W-:Y:S01]  /*1710*/  USHF.R.S32.HI UR7, URZ, 0x1f, UR5 ;  /* 0x0000001fff077899 */ /* 0x000fe20008011405 */
[----:B------:R-:W-:-:S03]  /*1720*/  UMOV UR23, URZ ;  /* 0x000000ff00177c82 */ /* 0x000fc60008000000 */
[----:B------:R-:W-:Y:S02]  /*1730*/  ULEA.HI UR7, UR7, UR5, URZ, 0x7 ;  /* 0x0000000507077291 */ /* 0x000fe4000f8f38ff */
[----:B------:R-:W-:Y:S02]  /*1740*/  UIADD3 UR5, UPT, UPT, UR4, -0x1, URZ ;  /* 0xffffffff04057890 */ /* 0x000fe4000fffe0ff */
[----:B------:R-:W-:Y:S02]  /*1750*/  USHF.R.S32.HI UR7, URZ, 0x7, UR7 ;  /* 0x00000007ff077899 */ /* 0x000fe40008011407 */
[----:B------:R-:W-:Y:S02]  /*1760*/  UISETP.GE.U32.AND UP2, UPT, UR5, -0xff, UPT ;  /* 0xffffff010500788c */ /* 0x000fe4000bf46070 */
[----:B------:R-:W-:Y:S02]  /*1770*/  UISETP.LT.U32.AND UP0, UPT, UR7, 0x8, UPT ;  /* 0x000000080700788c */ /* 0x000fe4000bf01070 */
[----:B------:R-:W-:-:S02]  /*1780*/  UIADD3 UR4, UPT, UPT, UR4, 0xfe, URZ ;  /* 0x000000fe04047890 */ /* 0x000fc4000fffe0ff */
[----:B------:R-:W-:-:S04]  /*1790*/  USEL UR5, UR7, 0x8, UP0 ;  /* 0x0000000807057887 */ /* 0x000fc80008000000 */
[----:B------:R-:W-:Y:S02]  /*17a0*/  UIADD3 UR21, UPT, UPT, UR5, -0x1, URZ ;  /* 0xffffffff05157890 */ /* 0x000fe4000fffe0ff */
[----:B------:R-:W-:Y:S02]  /*17b0*/  @UP2 UIADD3 UR21, UPT, UPT, UR5, URZ, URZ ;  /* 0x000000ff05152290 */ /* 0x000fe4000fffe0ff */
[----:B------:R-:W-:Y:S02]  /*17c0*/  UIADD3 UR24, UPT, UPT, UR7, -UR5, URZ ;  /* 0x8000000507187290 */ /* 0x000fe4000fffe0ff */
[----:B------:R-:W-:Y:S02]  /*17d0*/  UIADD3 UR13, UPT, UPT, UR21, 0x1, URZ ;  /* 0x00000001150d7890 */ /* 0x000fe4000fffe0ff */
[----:B--2-4-:R-:W-:-:S12]  /*17e0*/  UIADD3 UR21, UPT, UPT, -UR21, URZ, URZ ;  /* 0x000000ff15157290 */ /* 0x014fd8000fffe1ff */
.L_x_42:
[----:B------:R-:W-:Y:S01]  /*17f0*/  UISETP.NE.AND UP0, UPT, UR37, URZ, UPT ;  /* 0x000000ff2500728c */ /* 0x000fe2000bf05270 */
[----:B------:R-:W1:Y:S08]  /*1800*/  S2UR UR37, SR_CgaCtaId ;  /* 0x00000000002579c3 */ /* 0x000e700000008800 */
[----:B------:R-:W-:Y:S05]  /*1810*/  BRA.U UP0, `(.L_x_23) ;  /* 0x0000000100347547 */ /* 0x000fea000b800000 */
[----:B------:R-:W2:Y:S01]  /*1820*/  S2R R2, SR_CgaCtaId ;  /* 0x0000000000027919 */ /* 0x000ea20000008800 */
[----:B------:R-:W-:-:S04]  /*1830*/  MOV R3, 0x400 ;  /* 0x0000040000037802 */ /* 0x000fc80000000f00 */
[----:B--2---:R-:W-:Y:S02]  /*1840*/  LEA R2, R2, R3, 0x18 ;  /* 0x0000000302027211 */ /* 0x004fe400078ec0ff */
[----:B------:R-:W-:-:S03]  /*1850*/  SHF.L.U32 R3, R11, 0x1f, RZ ;  /* 0x0000001f0b037819 */ /* 0x000fc600000006ff */
[----:B------:R-:W-:-:S04]  /*1860*/  IMAD R2, R12, 0x8, R2 ;  /* 0x000000080c027824 */ /* 0x000fc800078e0202 */
[----:B------:R-:W2:Y:S02]  /*1870*/  SYNCS.PHASECHK.TRANS64.TRYWAIT P0, [R2+URZ+0x140], R3 ;  /* 0x00014003020075a7 */ /* 0x000ea400080011ff */
[----:B--2---:R-:W-:Y:S05]  /*1880*/  @!P0 BRA `(.L_x_24) ;  /* 0x0000008400048947 */ /* 0x004fea0003800000 */
.L_x_147:
[----:B------:R-:W-:Y:S01]  /*1890*/  VIADD R12, R12, 0x1 ;  /* 0x000000010c0c7836 */ /* 0x000fe20000000000 */
[----:B------:R2:W-:Y:S04]  /*18a0*/  SYNCS.ARRIVE.TRANS64.A1T0 RZ, [R2+URZ+0x130], RZ ;  /* 0x000130ff02ff79a7 */ /* 0x0005e800081000ff */
[----:B------:R-:W-:-:S04]  /*18b0*/  ISETP.NE.AND P0, PT, R12, 0x2, PT ;  /* 0x000000020c00780c */ /* 0x000fc80003f05270 */
[----:B------:R-:W-:Y:S02]  /*18c0*/  SEL R12, R12, RZ, P0 ;  /* 0x000000ff0c0c7207 */ /* 0x000fe40000000000 */
[----:B--2---:R-:W-:-:S04]  /*18d0*/  SEL R2, RZ, 0x1, P0 ;  /* 0x00000001ff027807 */ /* 0x004fc80000000000 */
[----:B------:R-:W-:-:S07]  /*18e0*/  LOP3.LUT R11, R11, R2, RZ, 0x3c, !PT ;  /* 0x000000020b0b7212 */ /* 0x000fce00078e3cff */
.L_x_23:
[----:B------:R-:W-:Y:S01]  /*18f0*/  UMOV UR6, 0x400 ;  /* 0x0000040000067882 */ /* 0x000fe20000000000 */
[----:B------:R-:W-:Y:S01]  /*1900*/  SHF.L.U32 R2, R17, 0x1f, RZ ;  /* 0x0000001f11027819 */ /* 0x000fe200000006ff */
[----:B-1----:R-:W-:Y:S01]  /*1910*/  ULEA UR6, UR37, UR6, 0x18 ;  /* 0x0000000625067291 */ /* 0x002fe2000f8ec0ff */
[----:B------:R-:W-:Y:S01]  /*1920*/  R2UR UR35, R18 ;  /* 0x00000000122372ca */ /* 0x000fe200000e0000 */
[----:B------:R-:W-:Y:S01]  /*1930*/  UISETP.GE.U32.AND UP0, UPT, UR4, 0xff, UPT ;  /* 0x000000ff0400788c */ /* 0x000fe2000bf06070 */
[----:B------:R-:W-:Y:S01]  /*1940*/  R2UR UR11, R19 ;  /* 0x00000000130b72ca */ /* 0x000fe200000e0000 */
[----:B------:R-:W-:Y:S01]  /*1950*/  ULEA UR8, UR23, UR6, 0x3 ;  /* 0x0000000617087291 */ /* 0x000fe2000f8e18ff */
[----:B------:R-:W-:-:S08]  /*1960*/  UMOV UR25, URZ ;  /* 0x000000ff00197c82 */ /* 0x000fd00008000000 */
[----:B------:R1:W2:Y:S01]  /*1970*/  SYNCS.PHASECHK.TRANS64.TRYWAIT P0, [UR8+0x40], R2 ;  /* 0x00004002ff0075a7 */ /* 0x0002a20008001108 */
[----:B------:R-:W-:-:S13]  /*1980*/  R2UR UR8, R15 ;  /* 0x000000000f0872ca */ /* 0x000fda00000e0000 */
[----:B------:R-:W-:Y:S01]  /*1990*/  ULEA UR11, UR8, UR11, 0x8 ;  /* 0x0000000b080b7291 */ /* 0x000fe2000f8e40ff */
[----:B-1----:R-:W-:-:S05]  /*19a0*/  LEA.HI R2, R14, R14, RZ, 0x1 ;  /* 0x0000000e0e027211 */ /* 0x002fca00078f08ff */
[----:B------:R-:W-:-:S05]  /*19b0*/  IMAD.SHL.U32 R2, R2, 0x40, RZ ;  /* 0x0000004002027824 */ /* 0x000fca00078e00ff */
[----:B------:R-:W-:-:S04]  /*19c0*/  LOP3.LUT R2, R2, 0xffffff80, RZ, 0xc0, !PT ;  /* 0xffffff8002027812 */ /* 0x000fc800078ec0ff */
[----:B------:R-:W-:-:S13]  /*19d0*/  R2UR UR9, R2 ;  /* 0x00000000020972ca */ /* 0x000fda00000e0000 */
[----:B------:R-:W-:Y:S01]  /*19e0*/  ULOP3.LUT UR35, UR9, 0x40, UR35, 0xf8, !UPT ;  /* 0x0000004009237892 */ /* 0x000fe2000f8ef823 */
[----:B------:R-:W-:Y:S11]  /*19f0*/  BRA.U !UP0, `(.L_x_25) ;  /* 0x0000000108c07547 */ /* 0x000ff6000b800000 */
[----:B------:R-:W-:Y:S01]  /*1a00*/  UMOV UR16, UR21 ;  /* 0x0000001500107c82 */ /* 0x000fe20008000000 */
[----:B------:R-:W-:Y:S01]  /*1a10*/  UMOV UR17, UR23 ;  /* 0x0000001700117c82 */ /* 0x000fe20008000000 */
[----:B------:R-:W-:-:S05]  /*1a20*/  UMOV UR34, URZ ;  /* 0x000000ff00227c82 */ /* 0x000fca0008000000 */
.L_x_31:
[----:B------:R-:W-:Y:S01]  /*1a30*/  ULEA UR33, UR17, UR6, 0x3 ;  /* 0x0000000611217291 */ /* 0x000fe2000f8e18ff */
[----:B------:R-:W-:Y:S01]  /*1a40*/  @P5 MOV R3, 0xc000 ;  /* 0x0000c00000035802 */ /* 0x000fe20000000f00 */
[----:B-12-4-:R-:W-:Y:S10]  /*1a50*/  @P0 BRA `(.L_x_26) ;  /* 0x00000000000c0947 */ /* 0x016ff40003800000 */
[----:B------:R-:W-:-:S04]  /*1a60*/  SHF.L.U32 R4, R17, 0x1f, RZ ;  /* 0x0000001f11047819 */ /* 0x000fc800000006ff */
[----:B------:R-:W1:Y:S02]  /*1a70*/  SYNCS.PHASECHK.TRANS64.TRYWAIT P0, [UR33+0x40], R4 ;  /* 0x00004004ff0075a7 */ /* 0x000e640008001121 */
[----:B-1----:R-:W-:Y:S05]  /*1a80*/  @!P0 BRA `(.L_x_27) ;  /* 0x0000008000988947 */ /* 0x002fea0003800000 */
.L_x_26:
[----:B------:R2:W-:Y:S01]  /*1a90*/  @P5 SYNCS.ARRIVE.TRANS64 RZ, [UR33], R3 ;  /* 0x00000003ffff59a7 */ /* 0x0005e20008000021 */
[----:B------:R-:W-:Y:S02]  /*1aa0*/  ULOP3.LUT UR8, UR22, 0x2, URZ, 0xfc, !UPT ;  /* 0x0000000216087892 */ /* 0x000fe4000f8efcff */
[----:B------:R-:W-:Y:S02]  /*1ab0*/  UIADD3 UR16, UPT, UPT, UR16, 0x1, URZ ;  /* 0x0000000110107890 */ /* 0x000fe4000fffe0ff */
[----:B------:R-:W-:Y:S02]  /*1ac0*/  UISETP.NE.AND UP0, UPT, UR8, 0x2, UPT ;  /* 0x000000020800788c */ /* 0x000fe4000bf05270 */
[----:B------:R-:W-:-:S07]  /*1ad0*/  UISETP.NE.AND UP2, UPT, UR16, 0x1, UPT ;  /* 0x000000011000788c */ /* 0x000fce000bf45270 */
[----:B------:R-:W-:Y:S05]  /*1ae0*/  BRA.U UP0, `(.L_x_28) ;  /* 0x0000000100047547 */ /* 0x000fea000b800000 */
[----:B------:R-:W-:Y:S05]  /*1af0*/  BPT.TRAP 0x1 ;  /* 0x000000040000795c */ /* 0x000fea0000300000 */
.L_x_28:
[----:B------:R-:W-:Y:S04]  /*1b00*/  BSSY.RECONVERGENT B0, `(.L_x_29) ;  /* 0x0000003000007945 */ /* 0x000fe80003800200 */
[----:B------:R-:W-:Y:S05]  /*1b10*/  @!P4 BRA `(.L_x_30) ;  /* 0x000000000004c947 */ /* 0x000fea0003800000 */
[----:B------:R-:W-:Y:S05]  /*1b20*/  BPT.TRAP 0x1 ;  /* 0x000000040000795c */ /* 0x000fea0000300000 */
.L_x_30:
[----:B------:R-:W-:Y:S05]  /*1b30*/  BSYNC.RECONVERGENT B0 ;  /* 0x0000000000007941 */ /* 0x000fea0003800200 */
.L_x_29:
[----:B------:R-:W-:Y:S02]  /*1b40*/  UIADD3 UR23, UPT, UPT, UR17, 0x1, URZ ;  /* 0x0000000111177890 */ /* 0x000fe4000fffe0ff */
[----:B------:R-:W-:Y:S02]  /*1b50*/  ULEA UR32, UR17, UR6, 0xd ;  /* 0x0000000611207291 */ /* 0x000fe4000f8e68ff */
[----:B------:R-:W-:Y:S02]  /*1b60*/  UISETP.NE.AND UP0, UPT, UR23, 0x8, UPT ;  /* 0x000000081700788c */ /* 0x000fe4000bf05270 */
[----:B------:R-:W-:Y:S02]  /*1b70*/  UIADD3 UR28, UP1, UPT, UR14, 0x80, URZ ;  /* 0x000000800e1c7890 */ /* 0x000fe4000ff3e0ff */
[----:B------:R-:W-:Y:S02]  /*1b80*/  USEL UR9, URZ, 0x1, UP0 ;  /* 0x00000001ff097887 */ /* 0x000fe40008000000 */
[----:B------:R-:W-:-:S02]  /*1b90*/  USEL UR23, UR23, URZ, UP0 ;  /* 0x000000ff17177287 */ /* 0x000fc40008000000 */
[----:B------:R-:W-:Y:S02]  /*1ba0*/  UIADD3 UR26, UP0, UPT, UR14, 0x180, URZ ;  /* 0x000001800e1a7890 */ /* 0x000fe4000ff1e0ff */
[----:B------:R-:W-:Y:S01]  /*1bb0*/  ULEA UR8, UR23, UR6, 0x3 ;  /* 0x0000000617087291 */ /* 0x000fe2000f8e18ff */
[----:B------:R-:W-:Y:S01]  /*1bc0*/  LOP3.LUT R17, R17, UR9, RZ, 0x3c, !PT ;  /* 0x0000000911117c12 */ /* 0x000fe2000f8e3cff */
[----:B------:R-:W-:Y:S02]  /*1bd0*/  ULOP3.LUT UR33, UR33, 0xfefffff8, URZ, 0xc0, !UPT ;  /* 0xfefffff821217892 */ /* 0x000fe4000f8ec0ff */
[----:B------:R-:W-:Y:S01]  /*1be0*/  UIADD3.X UR29, UPT, UPT, URZ, UR15, URZ, UP1, !UPT ;  /* 0x0000000fff1d7290 */ /* 0x000fe20008ffe4ff */
[----:B-1----:R-:W-:Y:S01]  /*1bf0*/  SHF.L.U32 R2, R17, 0x1f, RZ ;  /* 0x0000001f11027819 */ /* 0x002fe200000006ff */
[----:B------:R-:W-:Y:S02]  /*1c00*/  UIADD3 UR32, UPT, UPT, UR32, 0x6300, URZ ;  /* 0x0000630020207890 */ /* 0x000fe4000fffe0ff */
[----:B------:R-:W-:Y:S01]  /*1c10*/  UIADD3.X UR27, UPT, UPT, URZ, UR15, URZ, UP0, !UPT ;  /* 0x0000000fff1b7290 */ /* 0x000fe200087fe4ff */
[----:B------:R1:W4:Y:S01]  /*1c20*/  SYNCS.PHASECHK.TRANS64.TRYWAIT P0, [UR8+0x40], R2 ;  /* 0x00004002ff0075a7 */ /* 0x0003220008001108 */
[----:B------:R-:W-:Y:S01]  /*1c30*/  ULEA UR8, UR17, UR6, 0xe ;  /* 0x0000000611087291 */ /* 0x000fe2000f8e70ff */
[----:B------:R-:W-:Y:S01]  /*1c40*/  UMOV UR18, 0x0 ;  /* 0x0000000000127882 */ /* 0x000fe20000000000 */
[----:B------:R-:W-:-:S02]  /*1c50*/  UMOV UR19, 0x10000000 ;  /* 0x1000000000137882 */ /* 0x000fc40000000000 */
[----:B------:R-:W-:Y:S01]  /*1c60*/  UIADD3 UR8, UPT, UPT, UR8, 0x16300, URZ ;  /* 0x0001630008087890 */ /* 0x000fe2000fffe0ff */
[----:B------:R2:W-:Y:S01]  /*1c70*/  UTMALDG.3D.2CTA [UR32], [UR28], desc[UR18] ;  /* 0x000012201c0075b4 */ /* 0x0005e20008211000 */
[----:B------:R-:W-:Y:S01]  /*1c80*/  UMOV UR10, UR34 ;  /* 0x00000022000a7c82 */ /* 0x000fe20008000000 */
[----:B------:R-:W-:Y:S01]  /*1c90*/  UMOV UR12, UR36 ;  /* 0x00000024000c7c82 */ /* 0x000fe20008000000 */
[----:B------:R-:W-:Y:S01]  /*1ca0*/  UMOV UR9, UR33 ;  /* 0x0000002100097c82 */ /* 0x000fe20008000000 */
[----:B------:R-:W-:Y:S01]  /*1cb0*/  UMOV UR25, UR13 ;  /* 0x0000000d00197c82 */ /* 0x000fe20008000000 */
[----:B------:R-:W-:-:S03]  /*1cc0*/  UMOV UR17, UR23 ;  /* 0x0000001700117c82 */ /* 0x000fc60008000000 */
[----:B------:R1:W-:Y:S01]  /*1cd0*/  UTMALDG.3D.2CTA [UR8], [UR26], desc[UR18] ;  /* 0x000012081a0075b4 */ /* 0x0003e20008211000 */
[----:B--2---:R-:W-:Y:S01]  /*1ce0*/  UIADD3 UR34, UPT, UPT, UR34, 0x80, URZ ;  /* 0x0000008022227890 */ /* 0x004fe2000fffe0ff */
[----:B------:R-:W-:Y:S11]  /*1cf0*/  BRA.U UP2, `(.L_x_31) ;  /* 0xfffffffd024c7547 */ /* 0x000ff6000b83ffff */
.L_x_25:
[----:B-1----:R-:W-:Y:S01]  /*1d00*/  ULEA UR8, UR23, UR6, 0x3 ;  /* 0x0000000617087291 */ /* 0x002fe2000f8e18ff */
[----:B------:R-:W-:Y:S01]  /*1d10*/  SHF.L.U32 R2, R17, 0x1f, RZ ;  /* 0x0000001f11027819 */ /* 0x000fe200000006ff */
[----:B------:R-:W-:Y:S01]  /*1d20*/  @!P1 SYNCS.ARRIVE.TRANS64.A1T0 RZ, [UR6+0xc8], RZ ;  /* 0x0000c8ffffff99a7 */ /* 0x000fe20008100006 */
[----:B------:R-:W-:-:S06]  /*1d30*/  UISETP.GT.AND UP0, UPT, UR7, UR5, UPT ;  /* 0x000000050700728c */ /* 0x000fcc000bf04270 */
[----:B--2-4-:R1:W2:Y:S03]  /*1d40*/  SYNCS.PHASECHK.TRANS64.TRYWAIT P0, [UR8+0x40], R2 ;  /* 0x00004002ff0075a7 */ /* 0x0142a60008001108 */
[----:B------:R-:W-:Y:S05]  /*1d50*/  BRA.U !UP0, `(.L_x_32) ;  /* 0x0000000108c07547 */ /* 0x000fea000b800000 */
[----:B------:R-:W-:Y:S01]  /*1d60*/  UIADD3 UR26, UPT, UPT, UR24, UR25, URZ ;  /* 0x00000019181a7290 */ /* 0x000fe2000fffe0ff */
[----:B------:R-:W-:-:S11]  /*1d70*/  UMOV UR27, UR23 ;  /* 0x00000017001b7c82 */ /* 0x000fd60008000000 */
.L_x_38:
[----:B------:R-:W-:Y:S01]  /*1d80*/  ULEA UR17, UR27, UR6, 0x3 ;  /* 0x000000061b117291 */ /* 0x000fe2000f8e18ff */
[----:B--2---:R-:W-:Y:S01]  /*1d90*/  @P5 MOV R3, 0xc000 ;  /* 0x0000c00000035802 */ /* 0x004fe20000000f00 */
[----:B-12---:R-:W-:Y:S10]  /*1da0*/  @P0 BRA `(.L_x_33) ;  /* 0x00000000000c0947 */ /* 0x006ff40003800000 */
[----:B------:R-:W-:-:S04]  /*1db0*/  SHF.L.U32 R4, R17, 0x1f, RZ ;  /* 0x0000001f11047819 */ /* 0x000fc800000006ff */
[----:B------:R-:W2:Y:S02]  /*1dc0*/  SYNCS.PHASECHK.TRANS64.TRYWAIT P0, [UR17+0x40], R4 ;  /* 0x00004004ff0075a7 */ /* 0x000ea40008001111 */
[----:B--2---:R-:W-:Y:S05]  /*1dd0*/  @!P0 BRA `(.L_x_34) ;  /* 0x0000007c00dc8947 */ /* 0x004fea0003800000 */
.L_x_33:
[----:B------:R2:W-:Y:S01]  /*1de0*/  @P5 SYNCS.ARRIVE.TRANS64 RZ, [UR17], R3 ;  /* 0x00000003ffff59a7 */ /* 0x0005e20008000011 */
[----:B------:R-:W-:-:S04]  /*1df0*/  ULOP3.LUT UR8, UR22, 0x2, URZ, 0xfc, !UPT ;  /* 0x0000000216087892 */ /* 0x000fc8000f8efcff */
[----:B------:R-:W-:-:S09]  /*1e00*/  UISETP.NE.AND UP0, UPT, UR8, 0x2, UPT ;  /* 0x000000020800788c */ /* 0x000fd2000bf05270 */
[----:B------:R-:W-:Y:S05]  /*1e10*/  BRA.U UP0, `(.L_x_35) ;  /* 0x0000000100047547 */ /* 0x000fea000b800000 */
[----:B------:R-:W-:Y:S05]  /*1e20*/  BPT.TRAP 0x1 ;  /* 0x000000040000795c */ /* 0x000fea0000300000 */
.L_x_35:
[----:B------:R-:W-:Y:S04]  /*1e30*/  BSSY.RECONVERGENT B0, `(.L_x_36) ;  /* 0x0000003000007945 */ /* 0x000fe80003800200 */
[----:B------:R-:W-:Y:S05]  /*1e40*/  @!P4 BRA `(.L_x_37) ;  /* 0x000000000004c947 */ /* 0x000fea0003800000 */
[----:B------:R-:W-:Y:S05]  /*1e50*/  BPT.TRAP 0x1 ;  /* 0x000000040000795c */ /* 0x000fea0000300000 */
.L_x_37:
[----:B------:R-:W-:Y:S05]  /*1e60*/  BSYNC.RECONVERGENT B0 ;  /* 0x0000000000007941 */ /* 0x000fea0003800200 */
.L_x_36:
        /* <DEDUP_REMOVED lines=9> */
[----:B------:R-:W-:Y:S02]  /*1f00*/  USHF.L.U32 UR18, UR25, 0x7, URZ ;  /* 0x0000000719127899 */ /* 0x000fe400080006ff */
[----:B------:R-:W-:Y:S01]  /*1f10*/  ULOP3.LUT UR17, UR17, 0xfefffff8, URZ, 0xc0, !UPT ;  /* 0xfefffff811117892 */ /* 0x000fe2000f8ec0ff */
[----:B-1----:R-:W-:Y:S01]  /*1f20*/  SHF.L.U32 R2, R17, 0x1f, RZ ;  /* 0x0000001f11027819 */ /* 0x002fe200000006ff */
[----:B------:R-:W-:Y:S02]  /*1f30*/  UIADD3 UR16, UPT, UPT, UR16, 0x6300, URZ ;  /* 0x0000630010107890 */ /* 0x000fe4000fffe0ff */
[----:B------:R-:W-:Y:S01]  /*1f40*/  UIADD3.X UR33, UPT, UPT, URZ, UR15, URZ, UP1, !UPT ;  /* 0x0000000fff217290 */ /* 0x000fe20008ffe4ff */
[----:B------:R4:W1:Y:S01]  /*1f50*/  SYNCS.PHASECHK.TRANS64.TRYWAIT P0, [UR8+0x40], R2 ;  /* 0x00004002ff0075a7 */ /* 0x0008620008001108 */
[----:B------:R-:W-:-:S02]  /*1f60*/  ULEA UR8, UR27, UR6, 0xe ;  /* 0x000000061b087291 */ /* 0x000fc4000f8e70ff */
[----:B------:R-:W-:Y:S02]  /*1f70*/  UIADD3.X UR31, UPT, UPT, URZ, UR15, URZ, UP0, !UPT ;  /* 0x0000000fff1f7290 */ /* 0x000fe400087fe4ff */
[----:B------:R-:W-:Y:S01]  /*1f80*/  UIADD3 UR8, UPT, UPT, UR8, 0x16300, URZ ;  /* 0x0001630008087890 */ /* 0x000fe2000fffe0ff */
[----:B------:R-:W-:Y:S01]  /*1f90*/  UMOV UR28, 0x0 ;  /* 0x00000000001c7882 */ /* 0x000fe20000000000 */
[----:B------:R-:W-:Y:S01]  /*1fa0*/  UMOV UR29, 0x10000000 ;  /* 0x10000000001d7882 */ /* 0x000fe20000000000 */
[----:B------:R-:W-:Y:S01]  /*1fb0*/  UMOV UR19, UR35 ;  /* 0x0000002300137c82 */ /* 0x000fe20008000000 */
[----:B------:R-:W-:Y:S01]  /*1fc0*/  UMOV UR20, UR36 ;  /* 0x0000002400147c82 */ /* 0x000fe20008000000 */
[----:B------:R-:W-:Y:S01]  /*1fd0*/  UMOV UR12, UR36 ;  /* 0x00000024000c7c82 */ /* 0x000fe20008000000 */
[----:B------:R-:W-:Y:S01]  /*1fe0*/  UMOV UR9, UR17 ;  /* 0x0000001100097c82 */ /* 0x000fe20008000000 */
[----:B------:R-:W-:Y:S01]  /*1ff0*/  UMOV UR10, UR18 ;  /* 0x00000012000a7c82 */ /* 0x000fe20008000000 */
[----:B------:R4:W-:Y:S01]  /*2000*/  UTMALDG.3D.2CTA [UR16], [UR32], desc[UR28] ;  /* 0x00001c10200075b4 */ /* 0x0009e20008211000 */
[----:B------:R-:W-:Y:S01]  /*2010*/  UIADD3 UR25, UPT, UPT, UR25, 0x1, URZ ;  /* 0x0000000119197890 */ /* 0x000fe2000fffe0ff */
[----:B------:R-:W-:-:S03]  /*2020*/  UMOV UR27, UR23 ;  /* 0x00000017001b7c82 */ /* 0x000fc60008000000 */
[----:B------:R-:W-:Y:S01]  /*2030*/  UISETP.NE.AND UP0, UPT, UR25, UR26, UPT ;  /* 0x0000001a1900728c */ /* 0x000fe2000bf05270 */
[----:B------:R4:W-:Y:S08]  /*2040*/  UTMALDG.3D.2CTA [UR8], [UR30], desc[UR28] ;  /* 0x00001c081e0075b4 */ /* 0x0009f00008211000 */
[----:B----4-:R-:W-:Y:S05]  /*2050*/  BRA.U UP0, `(.L_x_38) ;  /* 0xfffffffd00487547 */ /* 0x010fea000b83ffff */
.L_x_32:
[C---:B-1----:R-:W-:Y:S01]  /*2060*/  LEA R2, R16.reuse, UR6, 0x3 ;  /* 0x0000000610027c11 */ /* 0x042fe2000f8e18ff */
[----:B------:R-:W-:Y:S01]  /*2070*/  NOP ;  /* 0x0000000000007918 */ /* 0x000fe20000000000 */
[----:B--2---:R-:W-:Y:S02]  /*2080*/  SHF.L.U32 R3, R13, 0x1f, RZ ;  /* 0x0000001f0d037819 */ /* 0x004fe400000006ff */
[----:B------:R-:W-:Y:S02]  /*2090*/  LEA R4, R16, UR6, 0x4 ;  /* 0x0000000610047c11 */ /* 0x000fe4000f8e20ff */
[----:B------:R-:W1:Y:S02]  /*20a0*/  SYNCS.PHASECHK.TRANS64.TRYWAIT P0, [R2+URZ+0xd0], R3 ;  /* 0x0000d003020075a7 */ /* 0x000e6400080011ff */
[----:B-1----:R-:W-:Y:S05]  /*20b0*/  @!P0 BRA `(.L_x_39) ;  /* 0x0000007c003c8947 */ /* 0x002fea0003800000 */
.L_x_150:
[----:B------:R-:W2:Y:S01]  /*20c0*/  LDS.128 R4, [R4+0x160] ;  /* 0x0001600004047984 */ /* 0x000ea20000000c00 */
[----:B------:R-:W-:Y:S01]  /*20d0*/  ISETP.GE.AND P0, PT, R40, 0x1, PT ;  /* 0x000000012800780c */ /* 0x000fe20003f06270 */
[----:B-1----:R-:W-:Y:S01]  /*20e0*/  VIADD R2, R2, 0xe0 ;  /* 0x000000e002027836 */ /* 0x002fe20000000000 */
[----:B------:R-:W-:Y:S01]  /*20f0*/  @!PT LDS RZ, [RZ] ;  /* 0x00000000fffff984 */ /* 0x000fe20000000800 */
[----:B------:R-:W-:Y:S01]  /*2100*/  @!PT LDS RZ, [RZ] ;  /* 0x00000000fffff984 */ /* 0x000fe20000000800 */
[----:B------:R-:W-:Y:S01]  /*2110*/  @!PT LDS RZ, [RZ] ;  /* 0x00000000fffff984 */ /* 0x000fe20000000800 */
[----:B------:R-:W-:Y:S01]  /*2120*/  @!PT LDS RZ, [RZ] ;  /* 0x00000000fffff984 */ /* 0x000fe20000000800 */
[----:B------:R1:W-:Y:S06]  /*2130*/  MEMBAR.ALL.CTA ;  /* 0x0000000000007992 */ /* 0x0003ec0000008000 */
[----:B-1----:R-:W1:Y:S01]  /*2140*/  FENCE.VIEW.ASYNC.S ;  /* 0x00000000000073c6 */ /* 0x002e620000000000 */
[----:B------:R-:W-:-:S04]  /*2150*/  PRMT R2, RZ, 0x654, R2 ;  /* 0x00000654ff027816 */ /* 0x000fc80000000002 */
[----:B-1----:R1:W-:Y:S01]  /*2160*/  SYNCS.ARRIVE.TRANS64.RED.A1T0 RZ, [R2+URZ], RZ ;  /* 0x000000ff02ff79a7 */ /* 0x0023e200081004ff */
[----:B--2---:R-:W-:-:S13]  /*2170*/  LOP3.LUT P2, RZ, R6, 0x1, RZ, 0xc0, !PT ;  /* 0x0000000106ff7812 */ /* 0x004fda000784c0ff */
[----:B------:R-:W-:Y:S01]  /*2180*/  @P2 SHF.R.U32.HI R3, RZ, 0x10, R5 ;  /* 0x00000010ff032819 */ /* 0x000fe20000011605 */
[----:B------:R-:W-:Y:S01]  /*2190*/  VOTEU.ANY UP0, P2 ;  /* 0x0000000000ff7886 */ /* 0x000fe20001000100 */
[----:B------:R-:W-:Y:S02]  /*21a0*/  @P2 MOV R10, R4 ;  /* 0x00000004000a2202 */ /* 0x000fe40000000f00 */
[----:B------:R-:W-:Y:S02]  /*21b0*/  @P2 R2UR.BROADCAST UR8, R3 ;  /* 0x00000000030822ca */ /* 0x000fe400008e0000 */
[----:B------:R-:W-:-:S11]  /*21c0*/  @P2 LOP3.LUT R9, R5, 0xffff, RZ, 0xc0, !PT ;  /* 0x0000ffff05092812 */ /* 0x000fd600078ec0ff */
[----:B------:R-:W-:Y:S01]  /*21d0*/  @UP0 UMOV UR36, UR8 ;  /* 0x0000000800240c82 */ /* 0x000fe20008000000 */
[----:B-1----:R-:W-:Y:S05]  /*21e0*/  @!P0 BRA `(.L_x_40) ;  /* 0x0000000000b88947 */ /* 0x002fea0003800000 */
[----:B------:R-:W3:Y:S01]  /*21f0*/  LDC.64 R4, c[0x0][0xb18] ;  /* 0x0002c600ff047b82 */ /* 0x000ee20000000a00 */
[----:B------:R-:W-:-:S07]  /*2200*/  ISETP.NE.AND P3, PT, R40, 0x1, PT ;  /* 0x000000012800780c */ /* 0x000fce0003f65270 */
[----:B------:R-:W1:Y:S08]  /*2210*/  LDC.64 R6, c[0x0][0xb10] ;  /* 0x0002c400ff067b82 */ /* 0x000e700000000a00 */
[----:B------:R-:W2:Y:S08]  /*2220*/  LDC R14, c[0x0][0xb20] ;  /* 0x0002c800ff0e7b82 */ /* 0x000eb00000000800 */
[----:B------:R-:W4:Y:S01]  /*2230*/  LDC R15, c[0x0][0xb0c] ;  /* 0x0002c300ff0f7b82 */ /* 0x000f220000000800 */
[----:B---3--:R-:W-:Y:S01]  /*2240*/  IMAD.HI.U32 R21, R0, R5, RZ ;  /* 0x0000000500157227 */ /* 0x008fe200078e00ff */
[----:B------:R-:W-:-:S03]  /*2250*/  ISETP.NE.AND P0, PT, R4, 0x1, PT ;  /* 0x000000010400780c */ /* 0x000fc60003f05270 */
[----:B------:R-:W-:-:S03]  /*2260*/  IMAD.HI.U32 R5, R9, R5, RZ ;  /* 0x0000000509057227 */ /* 0x000fc600078e00ff */
[----:B------:R-:W3:Y:S01]  /*2270*/  LDC.64 R2, c[0x0][0xb28] ;  /* 0x0002ca00ff027b82 */ /* 0x000ee20000000a00 */
[----:B-1----:R-:W-:-:S04]  /*2280*/  IMAD.HI.U32 R22, R8, R6, RZ ;  /* 0x0000000608167227 */ /* 0x002fc800078e00ff */
[----:B------:R-:W-:Y:S01]  /*2290*/  IMAD.HI.U32 R23, R10, R6, RZ ;  /* 0x000000060a177227 */ /* 0x000fe200078e00ff */
[----:B------:R-:W-:Y:S02]  /*22a0*/  SHF.R.U32.HI R22, RZ, R7, R22 ;  /* 0x00000007ff167219 */ /* 0x000fe40000011616 */
[-C--:B--2---:R-:W-:Y:S02]  /*22b0*/  SHF.R.U32.HI R21, RZ, R14.reuse, R21 ;  /* 0x0000000eff157219 */ /* 0x084fe40000011615 */
[----:B------:R-:W-:Y:S02]  /*22c0*/  SHF.R.U32.HI R5, RZ, R14, R5 ;  /* 0x0000000eff057219 */ /* 0x000fe40000011605 */
[----:B------:R-:W-:Y:S02]  /*22d0*/  SEL R21, R0, R21, !P0 ;  /* 0x0000001500157207 */ /* 0x000fe40004000000 */
[----:B------:R-:W-:Y:S02]  /*22e0*/  SHF.R.U32.HI R23, RZ, R7, R23 ;  /* 0x00000007ff177219 */ /* 0x000fe40000011617 */
[----:B----4-:R-:W-:-:S02]  /*22f0*/  ISETP.NE.AND P1, PT, R15, 0x1, PT ;  /* 0x000000010f00780c */ /* 0x010fc40003f25270 */
[----:B------:R-:W-:Y:S02]  /*2300*/  SEL R5, R9, R5, !P0 ;  /* 0x0000000509057207 */ /* 0x000fe40004000000 */
[----:B------:R-:W-:Y:S02]  /*2310*/  SEL R22, R8, R22, !P1 ;  /* 0x0000001608167207 */ /* 0x000fe40004800000 */
[----:B------:R-:W-:Y:S01]  /*2320*/  SEL R23, R10, R23, !P1 ;  /* 0x000000170a177207 */ /* 0x000fe20004800000 */
[----:B---3--:R-:W-:-:S04]  /*2330*/  IMAD.HI.U32 R20, R21, R2, RZ ;  /* 0x0000000215147227 */ /* 0x008fc800078e00ff */
        /* <DEDUP_REMOVED lines=10> */
[----:B------:R-:W-:-:S04]  /*23e0*/  @!P0 IMAD.HI.U32 R7, R23, R2, RZ ;  /* 0x0000000217078227 */ /* 0x000fc800078e00ff */
[----:B------:R-:W-:Y:S01]  /*23f0*/  IMAD.MOV R2, RZ, RZ, -R6 ;  /* 0x000000ffff027224 */ /* 0x000fe200078e0a06 */
[----:B------:R-:W-:Y:S02]  /*2400*/  @!P0 SHF.R.U32.HI R3, RZ, R3, R7 ;  /* 0x00000003ff038219 */ /* 0x000fe40000011607 */
[----:B------:R-:W-:Y:S01]  /*2410*/  IADD3 R7, PT, PT, -R5, RZ, RZ ;  /* 0x000000ff05077210 */ /* 0x000fe20007ffe1ff */
[----:B------:R-:W-:Y:S01]  /*2420*/  IMAD R2, R40, R2, R5 ;  /* 0x0000000228027224 */ /* 0x000fe200078e0205 */
        /* <DEDUP_REMOVED lines=10> */
.L_x_40:
[----:B------:R-:W1:Y:S02]  /*24d0*/  LDCU UR8, c[0x0][0xb30] ;  /* 0x00016600ff0877ac */ /* 0x000e640008000800 */
[----:B-1----:R-:W-:-:S09]  /*24e0*/  UISETP.NE.AND UP0, UPT, UR8, 0x1, UPT ;  /* 0x000000010800788c */ /* 0x002fd2000bf05270 */
[----:B------:R-:W-:Y:S05]  /*24f0*/  BRA.U UP0, `(.L_x_41) ;  /* 0x0000000100407547 */ /* 0x000fea000b800000 */
[----:B------:R-:W1:Y:S08]  /*2500*/  LDC.64 R4, c[0x0][0xb10] ;  /* 0x0002c400ff047b82 */ /* 0x000e700000000a00 */
[----:B------:R-:W2:Y:S08]  /*2510*/  LDC.64 R2, c[0x0][0xb18] ;  /* 0x0002c600ff027b82 */ /* 0x000eb00000000a00 */
[----:B------:R-:W4:Y:S08]  /*2520*/  LDC R6, c[0x0][0xb20] ;  /* 0x0002c800ff067b82 */ /* 0x000f300000000800 */
[----:B------:R-:W3:Y:S01]  /*2530*/  LDC R7, c[0x0][0xb0c] ;  /* 0x0002c300ff077b82 */ /* 0x000ee20000000800 */
[----:B-1----:R-:W-:-:S05]  /*2540*/  IMAD.HI.U32 R4, R10, R4, RZ ;  /* 0x000000040a047227 */ /* 0x002fca00078e00ff */
[----:B------:R-:W-:Y:S01]  /*2550*/  SHF.R.U32.HI R4, RZ, R5, R4 ;  /* 0x00000005ff047219 */ /* 0x000fe20000011604 */
[----:B--2---:R-:W-:Y:S01]  /*2560*/  IMAD.HI.U32 R3, R9, R3, RZ ;  /* 0x0000000309037227 */ /* 0x004fe200078e00ff */
[----:B------:R-:W-:-:S04]  /*2570*/  ISETP.NE.AND P0, PT, R2, 0x1, PT ;  /* 0x000000010200780c */ /* 0x000fc80003f05270 */
[----:B----4-:R-:W-:-:S04]  /*2580*/  SHF.R.U32.HI R3, RZ, R6, R3 ;  /* 0x00000006ff037219 */ /* 0x010fc80000011603 */
[----:B------:R-:W-:Y:S02]  /*2590*/  SEL R3, R9, R3, !P0 ;  /* 0x0000000309037207 */ /* 0x000fe40004000000 */
[----:B---3--:R-:W-:-:S04]  /*25a0*/  ISETP.NE.AND P1, PT, R7, 0x1, PT ;  /* 0x000000010700780c */ /* 0x008fc80003f25270 */
[----:B------:R-:W-:-:S05]  /*25b0*/  SEL R4, R10, R4, !P1 ;  /* 0x000000040a047207 */ /* 0x000fca0004800000 */
[----:B------:R-:W-:Y:S02]  /*25c0*/  IMAD.IADD R5, R3, 0x1, -R4 ;  /* 0x0000000103057824 */ /* 0x000fe400078e0a04 */
[----:B------:R-:W-:Y:S02]  /*25d0*/  IMAD.IADD R3, R4, 0x1, -R3 ;  /* 0x0000000104037824 */ /* 0x000fe400078e0a03 */
[----:B------:R-:W-:Y:S02]  /*25e0*/  IMAD R10, R5, R7, R10 ;  /* 0x00000007050a7224 */ /* 0x000fe400078e020a */
[----:B------:R-:W-:-:S07]  /*25f0*/  IMAD R9, R3, R2, R9 ;  /* 0x0000000203097224 */ /* 0x000fce00078e0209 */
.L_x_41:
[----:B------:R-:W-:Y:S01]  /*2600*/  VIADD R16, R16, 0x1 ;  /* 0x0000000110107836 */ /* 0x000fe20000000000 */
[----:B------:R-:W-:Y:S01]  /*2610*/  PLOP3.LUT P1, PT, PT, PT, PT, 0x80, 0x8 ;  /* 0x000000000008781c */ /* 0x000fe20003f2f070 */
[----:B------:R-:W-:Y:S02]  /*2620*/  IMAD.IADD R14, R10, 0x1, R95 ;  /* 0x000000010a0e7824 */ /* 0x000fe400078e025f */
[----:B------:R-:W-:Y:S01]  /*2630*/  IMAD.IADD R15, R9, 0x1, R94 ;  /* 0x00000001090f7824 */ /* 0x000fe200078e025e */
[----:B------:R-:W-:-:S04]  /*2640*/  ISETP.NE.AND P0, PT, R16, 0x2, PT ;  /* 0x000000021000780c */ /* 0x000fc80003f05270 */
[----:B------:R-:W-:Y:S02]  /*2650*/  SEL R2, RZ, 0x1, P0 ;  /* 0x00000001ff027807 */ /* 0x000fe40000000000 */
[----:B------:R-:W-:Y:S02]  /*2660*/  SEL R16, R16, RZ, P0 ;  /* 0x000000ff10107207 */ /* 0x000fe40000000000 */
[----:B------:R-:W-:Y:S01]  /*2670*/  LOP3.LUT R13, R13, R2, RZ, 0x3c, !PT ;  /* 0x000000020d0d7212 */ /* 0x000fe200078e3cff */
[----:B------:R-:W-:Y:S06]  /*2680*/  @P2 BRA `(.L_x_42) ;  /* 0xfffffff000582947 */ /* 0x000fec000383ffff */
[----:B------:R-:W-:Y:S01]  /*2690*/  UIADD3 UR6, UPT, UPT, UR6, 0x40, URZ ;  /* 0x0000004006067890 */ /* 0x000fe2000fffe0ff */
[----:B------:R-:W-:-:S03]  /*26a0*/  SHF.L.U32 R2, R17, 0x1f, RZ ;  /* 0x0000001f11027819 */ /* 0x000fc600000006ff */
[----:B------:R-:W-:-:S09]  /*26b0*/  ULEA UR4, UR23, UR6, 0x3 ;  /* 0x0000000617047291 */ /* 0x000fd2000f8e18ff */
[----:B------:R-:W1:Y:S02]  /*26c0*/  SYNCS.PHASECHK.TRANS64.TRYWAIT P0, [UR4], R2 ;  /* 0x00000002ff0075a7 */ /* 0x000e640008001104 */
[----:B-1----:R-:W-:Y:S05]  /*26d0*/  @!P0 BRA `(.L_x_43) ;  /* 0x0000007400c88947 */ /* 0x002fea0003800000 */
.L_x_152:
[----:B------:R-:W-:-:S04]  /*26e0*/  UIADD3 UR5, UPT, UPT, UR23, 0x1, URZ ;  /* 0x0000000117057890 */ /* 0x000fc8000fffe0ff */
[----:B------:R-:W-:-:S04]  /*26f0*/  UISETP.NE.AND UP0, UPT, UR5, 0x8, UPT ;  /* 0x000000080500788c */ /* 0x000fc8000bf05270 */
[----:B------:R-:W-:Y:S02]  /*2700*/  USEL UR7, URZ, 0x1, UP0 ;  /* 0x00000001ff077887 */ /* 0x000fe40008000000 */
[----:B------:R-:W-:-:S04]  /*2710*/  USEL UR5, UR5, URZ, UP0 ;  /* 0x000000ff05057287 */ /* 0x000fc80008000000 */
[----:B------:R-:W-:Y:S01]  /*2720*/  ULEA UR4, UR5, UR6, 0x3 ;  /* 0x0000000605047291 */ /* 0x000fe2000f8e18ff */
[----:B-1----:R-:W-:-:S04]  /*2730*/  LOP3.LUT R2, R17, UR7, RZ, 0x3c, !PT ;  /* 0x0000000711027c12 */ /* 0x002fc8000f8e3cff */
[----:B------:R-:W-:-:S04]  /*2740*/  SHF.L.U32 R3, R2, 0x1f, RZ ;  /* 0x0000001f02037819 */ /* 0x000fc800000006ff */
[----:B------:R-:W1:Y:S02]  /*2750*/  SYNCS.PHASECHK.TRANS64.TRYWAIT P0, [UR4], R3 ;  /* 0x00000003ff0075a7 */ /* 0x000e640008001104 */
[----:B-1----:R-:W-:Y:S05]  /*2760*/  @!P0 BRA `(.L_x_44) ;  /* 0x0000007400bc8947 */ /* 0x002fea0003800000 */
.L_x_154:
[----:B------:R-:W-:-:S04]  /*2770*/  UIADD3 UR5, UPT, UPT, UR5, 0x1, URZ ;  /* 0x0000000105057890 */ /* 0x000fc8000fffe0ff */
[----:B------:R-:W-:-:S04]  /*2780*/  UISETP.NE.AND UP0, UPT, UR5, 0x8, UPT ;  /* 0x000000080500788c */ /* 0x000fc8000bf05270 */
[----:B------:R-:W-:Y:S02]  /*2790*/  USEL UR7, URZ, 0x1, UP0 ;  /* 0x00000001ff077887 */ /* 0x000fe40008000000 */
[----:B------:R-:W-:-:S04]  /*27a0*/  USEL UR5, UR5, URZ, UP0 ;  /* 0x000000ff05057287 */ /* 0x000fc80008000000 */
[----:B------:R-:W-:Y:S01]  /*27b0*/  ULEA UR4, UR5, UR6, 0x3 ;  /* 0x0000000605047291 */ /* 0x000fe2000f8e18ff */
[----:B------:R-:W-:-:S04]  /*27c0*/  LOP3.LUT R2, R2, UR7, RZ, 0x3c, !PT ;  /* 0x0000000702027c12 */ /* 0x000fc8000f8e3cff */
[----:B-1----:R-:W-:-:S04]  /*27d0*/  SHF.L.U32 R3, R2, 0x1f, RZ ;  /* 0x0000001f02037819 */ /* 0x002fc800000006ff */
[----:B------:R-:W1:Y:S02]  /*27e0*/  SYNCS.PHASECHK.TRANS64.TRYWAIT P0, [UR4], R3 ;  /* 0x00000003ff0075a7 */ /* 0x000e640008001104 */
[----:B-1----:R-:W-:Y:S05]  /*27f0*/  @!P0 BRA `(.L_x_45) ;  /* 0x0000007400b08947 */ /* 0x002fea0003800000 */
.L_x_156:
        /* <DEDUP_REMOVED lines=9> */
.L_x_158:
        /* <DEDUP_REMOVED lines=9> */
.L_x_160:
        /* <DEDUP_REMOVED lines=9> */
.L_x_162:
        /* <DEDUP_REMOVED lines=9> */
.L_x_164:
[----:B------:R-:W-:-:S04]  /*2a40*/  UIADD3 UR5, UPT, UPT, UR5, 0x1, URZ ;  /* 0x0000000105057890 */ /* 0x000fc8000fffe0ff */
[----:B------:R-:W-:-:S04]  /*2a50*/  UISETP.NE.AND UP0, UPT, UR5, 0x8, UPT ;  /* 0x000000080500788c */ /* 0x000fc8000bf05270 */
[----:B------:R-:W-:Y:S02]  /*2a60*/  USEL UR4, URZ, 0x1, UP0 ;  /* 0x00000001ff047887 */ /* 0x000fe40008000000 */
[----:B------:R-:W-:-:S04]  /*2a70*/  USEL UR5, UR5, URZ, UP0 ;  /* 0x000000ff05057287 */ /* 0x000fc80008000000 */
[----:B------:R-:W-:Y:S01]  /*2a80*/  ULEA UR5, UR5, UR6, 0x3 ;  /* 0x0000000605057291 */ /* 0x000fe2000f8e18ff */
[----:B------:R-:W-:-:S04]  /*2a90*/  LOP3.LUT R2, R2, UR4, RZ, 0x3c, !PT ;  /* 0x0000000402027c12 */ /* 0x000fc8000f8e3cff */
[----:B------:R-:W-:Y:S01]  /*2aa0*/  SHF.L.U32 R2, R2, 0x1f, RZ ;  /* 0x0000001f02027819 */ /* 0x000fe200000006ff */
[----:B-1-3--:R-:W-:-:S07]  /*2ab0*/  IMAD.U32 R0, RZ, RZ, UR5 ;  /* 0x00000005ff007e24 */ /* 0x00afce000f8e00ff */
.L_x_50:
[----:B-1----:R1:W2:Y:S02]  /*2ac0*/  SYNCS.PHASECHK.TRANS64.TRYWAIT P0, [R0+URZ], R2 ;  /* 0x00000002000075a7 */ /* 0x0022a400080011ff */
[----:B--2---:R-:W-:Y:S05]  /*2ad0*/  @!P0 NANOSLEEP.SYNCS 0x989680 ;  /* 0x009896800000895d */ /* 0x004fea0003900000 */
[----:B------:R-:W2:Y:S02]  /*2ae0*/  @!P0 SYNCS.PHASECHK.TRANS64 P0, [R0+URZ], R2 ;  /* 0x00000002000085a7 */ /* 0x000ea400080010ff */
[----:B--2---:R-:W-:Y:S05]  /*2af0*/  @P0 EXIT ;  /* 0x000000000000094d */ /* 0x004fea0003800000 */
[----:B------:R-:W-:Y:S05]  /*2b00*/  BRA `(.L_x_50) ;  /* 0xfffffffc00ec7947 */ /* 0x000fea000383ffff */
.L_x_22:
[----:B------:R-:W-:-:S04]  /*2b10*/  UISETP.NE.AND UP1, UPT, UR37, URZ, UPT ;  /* 0x000000ff2500728c */ /* 0x000fc8000bf25270 */
[----:B------:R-:W-:-:S09]  /*2b20*/  UISETP.NE.OR UP1, UPT, UR10, 0x1, UP1 ;  /* 0x000000010a00788c */ /* 0x000fd20008f25670 */
[----:B------:R-:W-:Y:S05]  /*2b30*/  BRA.U UP1, `(.L_x_51) ;  /* 0x00000005014c7547 */ /* 0x000fea000b800000 */
[----:B------:R-:W-:Y:S01]  /*2b40*/  HFMA2 R11, -RZ, RZ, 0, 0 ;  /* 0x00000000ff0b7431 */ /* 0x000fe200000001ff */
[----:B------:R-:W-:Y:S01]  /*2b50*/  ISETP.GE.U32.AND P2, PT, R10, 0x2, PT ;  /* 0x000000020a00780c */ /* 0x000fe20003f46070 */
[----:B------:R-:W-:Y:S01]  /*2b60*/  IMAD.MOV.U32 R12, RZ, RZ, 0x1 ;  /* 0x00000001ff0c7424 */ /* 0x000fe200078e00ff */
[----:B------:R-:W-:Y:S01]  /*2b70*/  CS2R R8, SRZ ;  /* 0x0000000000087805 */ /* 0x000fe2000001ff00 */
[----:B------:R-:W-:Y:S01]  /*2b80*/  IMAD.MOV.U32 R3, RZ, RZ, RZ ;  /* 0x000000ffff037224 */ /* 0x000fe200078e00ff */
[----:B------:R-:W-:Y:S01]  /*2b90*/  UMOV UR4, 0x400 ;  /* 0x0000040000047882 */ /* 0x000fe20000000000 */
[----:B------:R-:W-:Y:S01]  /*2ba0*/  UMOV UR6, URZ ;  /* 0x000000ff00067c82 */ /* 0x000fe20008000000 */
[----:B------:R-:W-:-:S12]  /*2bb0*/  ULEA UR37, UR37, UR4, 0x18 ;  /* 0x0000000425257291 */ /* 0x000fd8000f8ec0ff */
.L_x_55:
[----:B------:R-:W-:Y:S02]  /*2bc0*/  LEA R0, R3, UR37, 0x3 ;  /* 0x0000002503007c11 */ /* 0x000fe4000f8e18ff */
[----:B------:R-:W-:-:S03]  /*2bd0*/  SHF.L.U32 R4, R8, 0x1f, RZ ;  /* 0x0000001f08047819 */ /* 0x000fc600000006ff */
[----:B------:R-:W-:Y:S01]  /*2be0*/  VIADD R5, R0, 0x140 ;  /* 0x0000014000057836 */ /* 0x000fe20000000000 */
[----:B------:R-:W1:Y:S02]  /*2bf0*/  SYNCS.PHASECHK.TRANS64.TRYWAIT P0, [R0+URZ+0x130], R4 ;  /* 0x00013004000075a7 */ /* 0x000e6400080011ff */
[----:B-1----:R-:W-:Y:S05]  /*2c00*/  @!P0 BRA `(.L_x_52) ;  /* 0x0000007400248947 */ /* 0x002fea0003800000 */
.L_x_165:
[----:B------:R-:W-:Y:S01]  /*2c10*/  ULEA UR5, UR6, UR37, 0x3 ;  /* 0x0000002506057291 */ /* 0x000fe2000f8e18ff */
[----:B-1----:R-:W-:Y:S01]  /*2c20*/  PRMT R0, RZ, 0x654, R5 ;  /* 0x00000654ff007816 */ /* 0x002fe20000000005 */
[----:B------:R-:W-:Y:S01]  /*2c30*/  @!P2 IMAD.MOV.U32 R4, RZ, RZ, 0x10 ;  /* 0x00000010ff04a424 */ /* 0x000fe200078e00ff */
[----:B------:R-:W-:Y:S01]  /*2c40*/  SHF.L.U32 R5, R12, 0x1f, RZ ;  /* 0x0000001f0c057819 */ /* 0x000fe200000006ff */
[----:B------:R-:W-:Y:S01]  /*2c50*/  UIADD3 UR4, UPT, UPT, UR5, 0xd0, URZ ;  /* 0x000000d005047890 */ /* 0x000fe2000fffe0ff */
[----:B------:R1:W-:Y:S05]  /*2c60*/  SYNCS.ARRIVE.TRANS64.RED.A1T0 RZ, [R0+URZ], RZ ;  /* 0x000000ff00ff79a7 */ /* 0x0003ea00081004ff */
[----:B------:R-:W-:Y:S01]  /*2c70*/  IMAD.U32 R6, RZ, RZ, UR4 ;  /* 0x00000004ff067e24 */ /* 0x000fe2000f8e00ff */
[----:B------:R-:W2:Y:S04]  /*2c80*/  SYNCS.PHASECHK.TRANS64.TRYWAIT P0, [UR5+0xe0], R5 ;  /* 0x0000e005ff0075a7 */ /* 0x000ea80008001105 */
[----:B------:R-:W-:Y:S01]  /*2c90*/  PRMT R6, R10, 0x654, R6 ;  /* 0x000006540a067816 */ /* 0x000fe20000000006 */
[----:B-12---:R-:W-:Y:S06]  /*2ca0*/  @!P0 BRA `(.L_x_53) ;  /* 0x0000007400108947 */ /* 0x006fec0003800000 */
.L_x_167:
[----:B------:R-:W-:Y:S01]  /*2cb0*/  ULEA UR4, UR6, UR37, 0x4 ;  /* 0x0000002506047291 */ /* 0x000fe2000f8e20ff */
[----:B------:R-:W-:Y:S01]  /*2cc0*/  SEL R2, R6, R2, !P2 ;  /* 0x0000000206027207 */ /* 0x000fe20005000000 */
[----:B------:R-:W-:Y:S01]  /*2cd0*/  UIADD3 UR5, UPT, UPT, UR5, 0xd0, URZ ;  /* 0x000000d005057890 */ /* 0x000fe2000fffe0ff */
[----:B-1----:R-:W-:Y:S01]  /*2ce0*/  LEA R0, R11, UR37, 0x3 ;  /* 0x000000250b007c11 */ /* 0x002fe2000f8e18ff */
[----:B------:R-:W-:Y:S01]  /*2cf0*/  UIADD3 UR4, UPT, UPT, UR4, 0x160, URZ ;  /* 0x0000016004047890 */ /* 0x000fe2000fffe0ff */
[----:B------:R1:W-:Y:S01]  /*2d00*/  @!P2 SYNCS.ARRIVE.TRANS64.RED RZ, [R2+URZ], R4 ;  /* 0x0000000402ffa9a7 */ /* 0x0003e200080004ff */
[----:B------:R-:W-:Y:S01]  /*2d10*/  UIADD3 UR6, UPT, UPT, UR6, 0x1, URZ ;  /* 0x0000000106067890 */ /* 0x000fe2000fffe0ff */
[----:B------:R-:W-:-:S03]  /*2d20*/  VIADD R3, R3, 0x1 ;  /* 0x0000000103037836 */ /* 0x000fc60000000000 */
[----:B------:R-:W-:Y:S02]  /*2d30*/  UISETP.NE.AND UP0, UPT, UR6, 0x2, UPT ;  /* 0x000000020600788c */ /* 0x000fe4000bf05270 */
[----:B------:R-:W-:Y:S01]  /*2d40*/  ISETP.NE.AND P0, PT, R3, 0x2, PT ;  /* 0x000000020300780c */ /* 0x000fe20003f05270 */
[----:B------:R-:W-:Y:S06]  /*2d50*/  UGETNEXTWORKID.BROADCAST [UR4], [UR5] ;  /* 0x00000000040073ca */ /* 0x000fec0008000100 */
[----:B------:R-:W-:Y:S02]  /*2d60*/  USEL UR4, URZ, 0x1, UP0 ;  /* 0x00000001ff047887 */ /* 0x000fe40008000000 */
[----:B------:R-:W-:-:S04]  /*2d70*/  USEL UR6, UR6, URZ, UP0 ;  /* 0x000000ff06067287 */ /* 0x000fc80008000000 */
[----:B------:R-:W-:Y:S02]  /*2d80*/  LOP3.LUT R12, R12, UR4, RZ, 0x3c, !PT ;  /* 0x000000040c0c7c12 */ /* 0x000fe4000f8e3cff */
[----:B-1----:R-:W-:-:S04]  /*2d90*/  SHF.L.U32 R4, R9, 0x1f, RZ ;  /* 0x0000001f09047819 */ /* 0x002fc800000006ff */
[----:B------:R-:W1:Y:S02]  /*2da0*/  SYNCS.PHASECHK.TRANS64.TRYWAIT P1, [R0+URZ+0xd0], R4 ;  /* 0x0000d004000075a7 */ /* 0x000e6400080211ff */
[----:B-1----:R-:W-:Y:S05]  /*2db0*/  @!P1 BRA `(.L_x_54) ;  /* 0x0000007000e49947 */ /* 0x002fea0003800000 */
.L_x_168:
[----:B-1----:R-:W-:Y:S01]  /*2dc0*/  LEA R4, R11, UR37, 0x4 ;  /* 0x000000250b047c11 */ /* 0x002fe2000f8e20ff */
[----:B------:R-:W-:Y:S01]  /*2dd0*/  VIADD R0, R0, 0xe0 ;  /* 0x000000e000007836 */ /* 0x000fe20000000000 */
[----:B------:R-:W-:Y:S01]  /*2de0*/  SEL R3, R3, RZ, P0 ;  /* 0x000000ff03037207 */ /* 0x000fe20000000000 */
[----:B------:R-:W-:-:S03]  /*2df0*/  VIADD R11, R11, 0x1 ;  /* 0x000000010b0b7836 */ /* 0x000fc60000000000 */
[----:B------:R-:W1:Y:S01]  /*2e00*/  LDS.128 R4, [R4+0x160] ;  /* 0x0001600004047984 */ /* 0x000e620000000c00 */
[----:B------:R-:W-:Y:S02]  /*2e10*/  PRMT R0, RZ, 0x654, R0 ;  /* 0x00000654ff007816 */ /* 0x000fe40000000000 */
[C---:B------:R-:W-:Y:S01]  /*2e20*/  ISETP.NE.AND P1, PT, R11.reuse, 0x2, PT ;  /* 0x000000020b00780c */ /* 0x040fe20003f25270 */
[----:B------:R-:W-:Y:S01]  /*2e30*/  @!PT LDS RZ, [RZ] ;  /* 0x00000000fffff984 */ /* 0x000fe20000000800 */
[----:B------:R-:W-:Y:S01]  /*2e40*/  @!PT LDS RZ, [RZ] ;  /* 0x00000000fffff984 */ /* 0x000fe20000000800 */
[----:B------:R-:W-:Y:S01]  /*2e50*/  @!PT LDS RZ, [RZ] ;  /* 0x00000000fffff984 */ /* 0x000fe20000000800 */
[----:B------:R-:W-:Y:S01]  /*2e60*/  @!PT LDS RZ, [RZ] ;  /* 0x00000000fffff984 */ /* 0x000fe20000000800 */
[----:B------:R2:W-:Y:S06]  /*2e70*/  MEMBAR.ALL.CTA ;  /* 0x0000000000007992 */ /* 0x0005ec0000008000 */
[----:B--2---:R-:W2:Y:S01]  /*2e80*/  FENCE.VIEW.ASYNC.S ;  /* 0x00000000000073c6 */ /* 0x004ea20000000000 */
[----:B------:R-:W-:Y:S01]  /*2e90*/  SEL R11, R11, RZ, P1 ;  /* 0x000000ff0b0b7207 */ /* 0x000fe20000800000 */
[----:B--2---:R2:W-:Y:S01]  /*2ea0*/  SYNCS.ARRIVE.TRANS64.RED.A1T0 RZ, [R0+URZ], RZ ;  /* 0x000000ff00ff79a7 */ /* 0x0045e200081004ff */
[----:B-1----:R-:W-:-:S02]  /*2eb0*/  LOP3.LUT P3, RZ, R6, 0x1, RZ, 0xc0, !PT ;  /* 0x0000000106ff7812 */ /* 0x002fc4000786c0ff */
[----:B------:R-:W-:-:S04]  /*2ec0*/  SEL R4, RZ, 0x1, P1 ;  /* 0x00000001ff047807 */ /* 0x000fc80000800000 */
[----:B------:R-:W-:Y:S02]  /*2ed0*/  LOP3.LUT R9, R9, R4, RZ, 0x3c, !PT ;  /* 0x0000000409097212 */ /* 0x000fe400078e3cff */
[----:B--2---:R-:W-:-:S04]  /*2ee0*/  SEL R0, RZ, 0x1, P0 ;  /* 0x00000001ff007807 */ /* 0x004fc80000000000 */
[----:B------:R-:W-:Y:S01]  /*2ef0*/  LOP3.LUT R8, R8, R0, RZ, 0x3c, !PT ;  /* 0x0000000008087212 */ /* 0x000fe200078e3cff */
[----:B------:R-:W-:Y:S06]  /*2f00*/  @P3 BRA `(.L_x_55) ;  /* 0xfffffffc002c3947 */ /* 0x000fec000383ffff */
[----:B------:R-:W-:Y:S01]  /*2f10*/  ULEA UR5, UR6, UR37, 0x3 ;  /* 0x0000002506057291 */ /* 0x000fe2000f8e18ff */
[----:B------:R-:W-:-:S08]  /*2f20*/  SHF.L.U32 R2, R12, 0x1f, RZ ;  /* 0x0000001f0c027819 */ /* 0x000fd000000006ff */
[----:B------:R-:W1:Y:S02]  /*2f30*/  SYNCS.PHASECHK.TRANS64 P0, [UR5+0xe0], R2 ;  /* 0x0000e002ff0075a7 */ /* 0x000e640008001005 */
[----:B-1----:R-:W-:Y:S05]  /*2f40*/  @P0 BRA `(.L_x_56) ;  /* 0x0000000000080947 */ /* 0x002fea0003800000 */
[----:B------:R-:W1:Y:S02]  /*2f50*/  SYNCS.PHASECHK.TRANS64.TRYWAIT P0, [UR5+0xe0], R2 ;  /* 0x0000e002ff0075a7 */ /* 0x000e640008001105 */
[----:B-1----:R-:W-:Y:S05]  /*2f60*/  @!P0 BRA `(.L_x_57) ;  /* 0x00000070008c8947 */ /* 0x002fea0003800000 */
.L_x_56:
[----:B------:R-:W-:-:S04]  /*2f70*/  UIADD3 UR4, UPT, UPT, UR6, 0x1, URZ ;  /* 0x0000000106047890 */ /* 0x000fc8000fffe0ff */
[----:B------:R-:W-:-:S04]  /*2f80*/  UISETP.NE.AND UP0, UPT, UR4, 0x2, UPT ;  /* 0x000000020400788c */ /* 0x000fc8000bf05270 */
[----:B------:R-:W-:Y:S02]  /*2f90*/  USEL UR7, URZ, 0x1, UP0 ;  /* 0x00000001ff077887 */ /* 0x000fe40008000000 */
[----:B------:R-:W-:-:S04]  /*2fa0*/  USEL UR4, UR4, URZ, UP0 ;  /* 0x000000ff04047287 */ /* 0x000fc80008000000 */
[----:B------:R-:W-:Y:S01]  /*2fb0*/  ULEA UR4, UR4, UR37, 0x3 ;  /* 0x0000002504047291 */ /* 0x000fe2000f8e18ff */
[----:B-1----:R-:W-:-:S04]  /*2fc0*/  LOP3.LUT R2, R12, UR7, RZ, 0x3c, !PT ;  /* 0x000000070c027c12 */ /* 0x002fc8000f8e3cff */
[----:B------:R-:W-:-:S04]  /*2fd0*/  SHF.L.U32 R0, R2, 0x1f, RZ ;  /* 0x0000001f02007819 */ /* 0x000fc800000006ff */
[----:B------:R-:W1:Y:S02]  /*2fe0*/  SYNCS.PHASECHK.TRANS64 P0, [UR4+0xe0], R0 ;  /* 0x0000e000ff0075a7 */ /* 0x000e640008001004 */
[----:B-1----:R-:W-:Y:S05]  /*2ff0*/  @P0 EXIT ;  /* 0x000000000000094d */ /* 0x002fea0003800000 */
[----:B------:R-:W-:Y:S02]  /*3000*/  SHF.L.U32 R2, R2, 0x1f, RZ ;  /* 0x0000001f02027819 */ /* 0x000fe400000006ff */
[----:B------:R-:W-:-:S07]  /*3010*/  MOV R0, UR4 ;  /* 0x0000000400007c02 */ /* 0x000fce0008000f00 */
.L_x_58:
[----:B-1----:R1:W2:Y:S02]  /*3020*/  SYNCS.PHASECHK.TRANS64.TRYWAIT P0, [R0+URZ+0xe0], R2 ;  /* 0x0000e002000075a7 */ /* 0x0022a400080011ff */
[----:B--2---:R-:W-:Y:S05]  /*3030*/  @!P0 NANOSLEEP.SYNCS 0x989680 ;  /* 0x009896800000895d */ /* 0x004fea0003900000 */
[----:B------:R-:W2:Y:S02]  /*3040*/  @!P0 SYNCS.PHASECHK.TRANS64 P0, [R0+URZ+0xe0], R2 ;  /* 0x0000e002000085a7 */ /* 0x000ea400080010ff */
[----:B--2---:R-:W-:Y:S05]  /*3050*/  @P0 EXIT ;  /* 0x000000000000094d */ /* 0x004fea0003800000 */
[----:B------:R-:W-:Y:S05]  /*3060*/  BRA `(.L_x_58) ;  /* 0xfffffffc00ec7947 */ /* 0x000fea000383ffff */
.L_x_51:
[----:B------:R-:W-:Y:S05]  /*3070*/  BRA.U UP4, `(.L_x_59) ;  /* 0x0000001104d87547 */ /* 0x000fea000b800000 */
[----:B------:R-:W-:Y:S01]  /*3080*/  UMOV UR6, 0x40 ;  /* 0x0000004000067882 */ /* 0x000fe20000000000 */
[----:B------:R-:W-:Y:S01]  /*3090*/  NOP ;  /* 0x0000000000007918 */ /* 0x000fe20000000000 */
[----:B------:R-:W-:Y:S01]  /*30a0*/  ULEA UR6, UR37, UR6, 0x18 ;  /* 0x0000000625067291 */ /* 0x000fe2000f8ec0ff */
[----:B------:R-:W-:Y:S02]  /*30b0*/  UMOV UR7, 0x400 ;  /* 0x0000040000077882 */ /* 0x000fe40000000000 */
[----:B------:R-:W-:-:S06]  /*30c0*/  ULEA UR37, UR37, UR7, 0x18 ;  /* 0x0000000725257291 */ /* 0x000fcc000f8ec0ff */
[----:B------:R-:W1:Y:S02]  /*30d0*/  LDS.U8 R2, [UR6+0x1c] ;  /* 0x00001c06ff027984 */ /* 0x000e640008000000 */
[----:B-1----:R-:W-:-:S13]  /*30e0*/  ISETP.NE.AND P0, PT, R2, RZ, PT ;  /* 0x000000ff0200720c */ /* 0x002fda0003f05270 */
[----:B------:R-:W-:Y:S05]  /*30f0*/  @P0 BRA `(.L_x_60) ;  /* 0x0000000400080947 */ /* 0x000fea0003800000 */
[----:B------:R-:W-:Y:S02]  /*3100*/  UISETP.NE.U32.AND UP0, UPT, UR5, 0x1, UPT ;  /* 0x000000010500788c */ /* 0x000fe4000bf05070 */
[----:B------:R-:W-:-:S07]  /*3110*/  UIADD3 UR8, UPT, UPT, UR6, 0x8, URZ ;  /* 0x0000000806087890 */ /* 0x000fce000fffe0ff */
[----:B------:R-:W-:Y:S05]  /*3120*/  BRA.U !UP0, `(.L_x_61) ;  /* 0x00000001089c7547 */ /* 0x000fea000b800000 */
[----:B------:R-:W-:Y:S01]  /*3130*/  ELECT P0, URZ, PT ;  /* 0x0000000000ff782f */ /* 0x000fe20003800000 */
[----:B------:R-:W-:-:S12]  /*3140*/  BSSY B0, `(.L_x_61) ;  /* 0x0000025000007945 */ /* 0x000fd80003800000 */
[----:B------:R-:W-:Y:S05]  /*3150*/  @!P0 BRA `(.L_x_62) ;  /* 0x00000000008c8947 */ /* 0x000fea0003800000 */
[----:B------:R-:W-:-:S05]  /*3160*/  UMOV UR7, 0x10 ;  /* 0x0000001000077882 */ /* 0x000fca0000000000 */
[----:B------:R-:W-:Y:S04]  /*3170*/  DEPBAR.LE SB1, 0x36 ;  /* 0x00009d800000791a */ /* 0x000fe80000000000 */
[----:B------:R-:W1:Y:S02]  /*3180*/  UTCATOMSWS.2CTA.FIND_AND_SET.ALIGN UP1, UR7, UR7 ;  /* 0x00000007000775e3 */ /* 0x000e640008220800 */
[----:B-1----:R-:W-:Y:S01]  /*3190*/  MOV R10, UR7 ;  /* 0x00000007000a7c02 */ /* 0x002fe20008000f00 */
[----:B------:R-:W-:Y:S06]  /*31a0*/  BRA.U UP1, `(.L_x_63) ;  /* 0x0000000101187547 */ /* 0x000fec000b800000 */
.L_x_64:
[----:B------:R-:W-:Y:S05]  /*31b0*/  NANOSLEEP 0x64 ;  /* 0x000000640000795d */ /* 0x000fea0003800000 */
[----:B------:R-:W-:-:S05]  /*31c0*/  UMOV UR7, 0x10 ;  /* 0x0000001000077882 */ /* 0x000fca0000000000 */
[----:B------:R-:W-:Y:S04]  /*31d0*/  DEPBAR.LE SB1, 0x36 ;  /* 0x00009d800000791a */ /* 0x000fe80000000000 */
[----:B------:R-:W1:Y:S02]  /*31e0*/  UTCATOMSWS.2CTA.FIND_AND_SET.ALIGN UP1, UR7, UR7 ;  /* 0x00000007000775e3 */ /* 0x000e640008220800 */
[----:B-1----:R-:W-:Y:S01]  /*31f0*/  MOV R10, UR7 ;  /* 0x00000007000a7c02 */ /* 0x002fe20008000f00 */
[----:B------:R-:W-:Y:S05]  /*3200*/  BRA.U !UP1, `(.L_x_64) ;  /* 0xfffffffd09e87547 */ /* 0x000fea000b83ffff */
.L_x_63:
[----:B------:R-:W1:Y:S01]  /*3210*/  LDS R5, [UR6+0x10] ;  /* 0x00001006ff057984 */ /* 0x000e620008000800 */
[----:B------:R-:W-:Y:S01]  /*3220*/  IMAD.U32 R3, RZ, RZ, UR37 ;  /* 0x00000025ff037e24 */ /* 0x000fe2000f8e00ff */
[----:B------:R-:W-:-:S03]  /*3230*/  MOV R2, UR4 ;  /* 0x0000000400027c02 */ /* 0x000fc60008000f00 */
[----:B------:R-:W-:Y:S01]  /*3240*/  VIADD R3, R3, 0x180 ;  /* 0x0000018003037836 */ /* 0x000fe20000000000 */
[----:B-1----:R-:W-:-:S04]  /*3250*/  SHF.L.U32 R5, R5, 0x1f, RZ ;  /* 0x0000001f05057819 */ /* 0x002fc800000006ff */
[----:B------:R-:W1:Y:S02]  /*3260*/  SYNCS.PHASECHK.TRANS64.TRYWAIT P0, [UR6+0x8], R5 ;  /* 0x00000805ff0075a7 */ /* 0x000e640008001106 */
[----:B-1----:R-:W-:Y:S05]  /*3270*/  @P0 BRA `(.L_x_65) ;  /* 0x0000000000080947 */ /* 0x002fea0003800000 */
[----:B------:R-:W1:Y:S02]  /*3280*/  SYNCS.PHASECHK.TRANS64.TRYWAIT P0, [UR6+0x8], R5 ;  /* 0x00000805ff0075a7 */ /* 0x000e640008001106 */
[----:B-1----:R-:W-:Y:S05]  /*3290*/  @!P0 BRA `(.L_x_66) ;  /* 0x0000006c00d88947 */ /* 0x002fea0003800000 */
.L_x_65:
[----:B-1----:R-:W-:Y:S01]  /*32a0*/  HFMA2 R4, -RZ, RZ, 0, 5.9604644775390625e-08 ;  /* 0x00000001ff047431 */ /* 0x002fe200000001ff */
[----:B------:R-:W-:Y:S01]  /*32b0*/  UPRMT UR7, UR4, 0x654, UR8 ;  /* 0x0000065404077896 */ /* 0x000fe20008000008 */
[----:B------:R-:W-:Y:S01]  /*32c0*/  IMAD.MOV.U32 R7, RZ, RZ, 0xffff ;  /* 0x0000ffffff077424 */ /* 0x000fe200078e00ff */
[----:B------:R-:W-:Y:S01]  /*32d0*/  PRMT R2, R2, 0x654, R3 ;  /* 0x0000065402027816 */ /* 0x000fe20000000003 */
[----:B------:R-:W-:Y:S02]  /*32e0*/  IMAD.MOV.U32 R5, RZ, RZ, 0x4 ;  /* 0x00000004ff057424 */ /* 0x000fe400078e00ff */
[----:B------:R-:W-:Y:S01]  /*32f0*/  IMAD.SHL.U32 R9, R10, 0x20, RZ ;  /* 0x000000200a097824 */ /* 0x000fe200078e00ff */
[----:B------:R-:W-:Y:S02]  /*3300*/  MOV R3, UR7 ;  /* 0x0000000700037c02 */ /* 0x000fe40008000f00 */
[-C--:B------:R-:W-:Y:S01]  /*3310*/  SHF.L.U32 R7, R7, R10.reuse, RZ ;  /* 0x0000000a07077219 */ /* 0x080fe200000006ff */
[----:B------:R1:W-:Y:S01]  /*3320*/  SYNCS.ARRIVE.TRANS64.RED RZ, [UR7], R5 ;  /* 0x00000005ffff79a7 */ /* 0x0003e20008000407 */
[----:B------:R-:W-:Y:S01]  /*3330*/  SHF.L.U32 R6, R4, R10, RZ ;  /* 0x0000000a04067219 */ /* 0x000fe200000006ff */
[----:B------:R1:W-:Y:S04]  /*3340*/  STS [UR37+0x180], R9 ;  /* 0x00018009ff007988 */ /* 0x0003e80008000825 */
[----:B------:R1:W-:Y:S04]  /*3350*/  STAS [R2.64], R10 ;  /* 0x0000000a02007dbd */ /* 0x0003e8000c0008ff */
[----:B------:R1:W-:Y:S04]  /*3360*/  ATOMS.OR RZ, [UR6+0x14], R7 ;  /* 0x00001407ffff798c */ /* 0x0003e8000b000006 */
[----:B------:R1:W-:Y:S04]  /*3370*/  ATOMS.OR RZ, [UR6+0x18], R6 ;  /* 0x00001806ffff798c */ /* 0x0003e8000b000006 */
[----:B------:R1:W-:Y:S02]  /*3380*/  ATOMS.XOR RZ, [UR6+0x10], R4 ;  /* 0x00001004ffff798c */ /* 0x0003e4000b800006 */
.L_x_62:
[----:B------:R-:W-:Y:S05]  /*3390*/  BSYNC B0 ;  /* 0x0000000000007941 */ /* 0x000fea0003800000 */
.L_x_61:
[----:B------:R-:W-:Y:S05]  /*33a0*/  BRA.U UP0, `(.L_x_67) ;  /* 0x00000001006c7547 */ /* 0x000fea000b800000 */
[----:B------:R-:W-:-:S03]  /*33b0*/  UMOV UR7, 0xffffffff ;  /* 0xffffffff00077882 */ /* 0x000fc60000000000 */
[----:B------:R-:W-:Y:S05]  /*33c0*/  BRA.DIV UR7, `(.L_x_68) ;  /* 0x0000006e07a47947 */ /* 0x000fea000b800000 */
[----:B------:R-:W-:-:S13]  /*33d0*/  ELECT P6, URZ, PT ;  /* 0x0000000000ff782f */ /* 0x000fda00038c0000 */
.L_x_172:
[----:B------:R-:W-:Y:S05]  /*33e0*/  @!P6 BRA `(.L_x_67) ;  /* 0x00000000005ce947 */ /* 0x000fea0003800000 */
[----:B-1----:R-:W1:Y:S02]  /*33f0*/  LDS R3, [UR6+0x10] ;  /* 0x00001006ff037984 */ /* 0x002e640008000800 */
[----:B-1----:R-:W-:-:S04]  /*3400*/  SHF.L.U32 R3, R3, 0x1f, RZ ;  /* 0x0000001f03037819 */ /* 0x002fc800000006ff */
[----:B------:R-:W1:Y:S02]  /*3410*/  SYNCS.PHASECHK.TRANS64.TRYWAIT P0, [UR6+0x8], R3 ;  /* 0x00000803ff0075a7 */ /* 0x000e640008001106 */
[----:B-1----:R-:W-:Y:S05]  /*3420*/  @P0 BRA `(.L_x_69) ;  /* 0x0000000000080947 */ /* 0x002fea0003800000 */
[----:B------:R-:W1:Y:S02]  /*3430*/  SYNCS.PHASECHK.TRANS64.TRYWAIT P0, [UR6+0x8], R3 ;  /* 0x00000803ff0075a7 */ /* 0x000e640008001106 */
[----:B-1----:R-:W-:Y:S05]  /*3440*/  @!P0 BRA `(.L_x_70) ;  /* 0x0000006c00a48947 */ /* 0x002fea0003800000 */
.L_x_69:
[----:B------:R-:W2:Y:S01]  /*3450*/  LDS R5, [UR37+0x180] ;  /* 0x00018025ff057984 */ /* 0x000ea20008000800 */
[----:B-1----:R-:W-:Y:S02]  /*3460*/  HFMA2 R2, -RZ, RZ, 0, 5.9604644775390625e-08 ;  /* 0x00000001ff027431 */ /* 0x002fe400000001ff */
[----:B------:R-:W-:Y:S01]  /*3470*/  IMAD.MOV.U32 R3, RZ, RZ, 0xffff ;  /* 0x0000ffffff037424 */ /* 0x000fe200078e00ff */
[----:B------:R-:W-:Y:S01]  /*3480*/  UPRMT UR7, UR4, 0x654, UR8 ;  /* 0x0000065404077896 */ /* 0x000fe20008000008 */
[----:B--2---:R-:W-:-:S03]  /*3490*/  IMAD.SHL.U32 R4, R5, 0x20, RZ ;  /* 0x0000002005047824 */ /* 0x004fc600078e00ff */
[-C--:B------:R-:W-:Y:S02]  /*34a0*/  SHF.L.U32 R3, R3, R5.reuse, RZ ;  /* 0x0000000503037219 */ /* 0x080fe400000006ff */
[----:B------:R-:W-:Y:S01]  /*34b0*/  SHF.L.U32 R5, R2, R5, RZ ;  /* 0x0000000502057219 */ /* 0x000fe200000006ff */
[----:B------:R2:W-:Y:S04]  /*34c0*/  STS [UR37+0x180], R4 ;  /* 0x00018004ff007988 */ /* 0x0005e80008000825 */
[----:B------:R2:W-:Y:S04]  /*34d0*/  ATOMS.OR RZ, [UR6+0x14], R3 ;  /* 0x00001403ffff798c */ /* 0x0005e8000b000006 */
[----:B------:R2:W-:Y:S01]  /*34e0*/  ATOMS.OR RZ, [UR6+0x18], R5 ;  /* 0x00001805ffff798c */ /* 0x0005e2000b000006 */
[----:B------:R-:W-:Y:S03]  /*34f0*/  SYNCS.ARRIVE.TRANS64.RED.A1T0 RZ, [UR7], RZ ;  /* 0x000000ffffff79a7 */ /* 0x000fe60008100407 */
[----:B------:R2:W-:Y:S01]  /*3500*/  ATOMS.XOR RZ, [UR6+0x10], R2 ;  /* 0x00001002ffff798c */ /* 0x0005e2000b800006 */
[----:B------:R-:W-:Y:S05]  /*3510*/  BRA `(.L_x_67) ;  /* 0x0000000000107947 */ /* 0x000fea0003800000 */
.L_x_60:
[----:B------:R-:W-:-:S05]  /*3520*/  MOV R2, 0xffffffff ;  /* 0xffffffff00027802 */ /* 0x000fca0000000f00 */
[----:B------:R1:W-:Y:S02]  /*3530*/  STS [UR37+0x180], R2 ;  /* 0x00018002ff007988 */ /* 0x0003e40008000825 */
[----:B-1----:R-:W-:Y:S02]  /*3540*/  MOV R2, 0x3560 ;  /* 0x0000356000027802 */ /* 0x002fe40000000f00 */
[----:B-----5:R-:W-:Y:S05]  /*3550*/  CALL.REL.NOINC `($__internal_1_$__cuda_sm10x_tcgen05_guardrail_trap_phase_invalid_during_alloc) ;  /* 0x0000007400747944 */ /* 0x020fea0003c00000 */
.L_x_67:
[----:B------:R-:W-:Y:S05]  /*3560*/  WARPSYNC.ALL ;  /* 0x0000000000007948 */ /* 0x000fea0003800000 */
[----:B------:R-:W3:Y:S01]  /*3570*/  S2UR UR7, SR_CgaCtaId ;  /* 0x00000000000779c3 */ /* 0x000ee20000008800 */
[----:B------:R-:W-:Y:S01]  /*3580*/  UMOV UR6, 0x400 ;  /* 0x0000040000067882 */ /* 0x000fe20000000000 */
[----:B------:R-:W-:-:S06]  /*3590*/  NOP ;  /* 0x0000000000007918 */ /* 0x000fcc0000000000 */
[----:B------:R-:W-:Y:S06]  /*35a0*/  BAR.ARV 0x6, 0xa0 ;  /* 0x0182800000007b1d */ /* 0x000fec0000002000 */
[----:B------:R-:W4:Y:S01]  /*35b0*/  LDCU UR8, c[0x0][0x38c] ;  /* 0x00007180ff0877ac */ /* 0x000f220008000800 */
[----:B------:R-:W-:Y:S01]  /*35c0*/  LOP3.LUT R0, R0, 0xffff, RZ, 0xc0, !PT ;  /* 0x0000ffff00007812 */ /* 0x000fe200078ec0ff */
[----:B-1----:R-:W-:Y:S01]  /*35d0*/  IMAD.MOV.U32 R9, RZ, RZ, 0x1 ;  /* 0x00000001ff097424 */ /* 0x002fe200078e00ff */
[----:B------:R-:W-:Y:S01]  /*35e0*/  LOP3.LUT R8, R8, 0xffff, RZ, 0xc0, !PT ;  /* 0x0000ffff08087812 */ /* 0x000fe200078ec0ff */
[----:B------:R-:W-:Y:S01]  /*35f0*/  UMOV UR19, URZ ;  /* 0x000000ff00137c82 */ /* 0x000fe20008000000 */
[----:B------:R-:W-:Y:S01]  /*3600*/  R2UR UR11, R0 ;  /* 0x00000000000b72ca */ /* 0x000fe200000e0000 */
[----:B------:R-:W-:Y:S01]  /*3610*/  UMOV UR18, URZ ;  /* 0x000000ff00127c82 */ /* 0x000fe20008000000 */
[----:B------:R-:W-:Y:S01]  /*3620*/  R2UR UR12, R8 ;  /* 0x00000000080c72ca */ /* 0x000fe200000e0000 */
[----:B------:R-:W-:Y:S01]  /*3630*/  IMAD.MOV.U32 R8, RZ, RZ, RZ ;  /* 0x000000ffff087224 */ /* 0x000fe200078e00ff */
[----:B------:R-:W-:Y:S01]  /*3640*/  UMOV UR17, URZ ;  /* 0x000000ff00117c82 */ /* 0x000fe20008000000 */
[----:B---3--:R-:W-:-:S02]  /*3650*/  ULEA UR7, UR7, UR6, 0x18 ;  /* 0x0000000607077291 */ /* 0x008fc4000f8ec0ff */
[----:B------:R-:W-:Y:S02]  /*3660*/  UISETP.NE.AND UP2, UPT, UR5, URZ, UPT ;  /* 0x000000ff0500728c */ /* 0x000fe4000bf45270 */
[----:B------:R-:W-:Y:S02]  /*3670*/  UIADD3 UR13, UPT, UPT, UR7, 0x6300, URZ ;  /* 0x00006300070d7890 */ /* 0x000fe4000fffe0ff */
[----:B------:R-:W-:Y:S02]  /*3680*/  UIADD3 UR14, UPT, UPT, UR7, 0x16300, URZ ;  /* 0x00016300070e7890 */ /* 0x000fe4000fffe0ff */
[----:B----4-:R-:W-:Y:S01]  /*3690*/  UIADD3 UR8, UPT, UPT, UR8, 0x7f, URZ ;  /* 0x0000007f08087890 */ /* 0x010fe2000fffe0ff */
[----:B--2---:R-:W1:Y:S01]  /*36a0*/  LDS R2, [UR7+0x180] ;  /* 0x00018007ff027984 */ /* 0x004e620008000800 */
[----:B------:R-:W-:Y:S02]  /*36b0*/  USHF.R.U32.HI UR13, URZ, 0x4, UR13 ;  /* 0x00000004ff0d7899 */ /* 0x000fe4000801160d */
[----:B------:R-:W-:-:S02]  /*36c0*/  USHF.R.S32.HI UR6, URZ, 0x1f, UR8 ;  /* 0x0000001fff067899 */ /* 0x000fc40008011408 */
[----:B------:R-:W-:Y:S02]  /*36d0*/  USHF.R.U32.HI UR14, URZ, 0x4, UR14 ;  /* 0x00000004ff0e7899 */ /* 0x000fe4000801160e */
[----:B------:R-:W-:Y:S02]  /*36e0*/  ULEA.HI UR6, UR6, UR8, URZ, 0x7 ;  /* 0x0000000806067291 */ /* 0x000fe4000f8f38ff */
[----:B------:R-:W-:Y:S02]  /*36f0*/  ULOP3.LUT UR13, UR13, 0x3fff, URZ, 0xc0, !UPT ;  /* 0x00003fff0d0d7892 */ /* 0x000fe4000f8ec0ff */
[----:B------:R-:W-:Y:S02]  /*3700*/  USHF.R.S32.HI UR6, URZ, 0x7, UR6 ;  /* 0x00000007ff067899 */ /* 0x000fe40008011406 */
[----:B------:R-:W-:Y:S02]  /*3710*/  ULOP3.LUT UR14, UR14, 0x3fff, URZ, 0xc0, !UPT ;  /* 0x00003fff0e0e7892 */ /* 0x000fe4000f8ec0ff */
[----:B------:R-:W-:Y:S01]  /*3720*/  UISETP.LT.AND UP0, UPT, UR6, 0x1, UPT ;  /* 0x000000010600788c */ /* 0x000fe2000bf01270 */
[----:B------:R-:W-:Y:S01]  /*3730*/  UMOV UR28, 0x0 ;  /* 0x00000000001c7882 */ /* 0x000fe20000000000 */
[----:B------:R-:W-:Y:S01]  /*3740*/  UMOV UR29, 0x8400010 ;  /* 0x08400010001d7882 */ /* 0x000fe20000000000 */
[----:B------:R-:W-:-:S02]  /*3750*/  ULOP3.LUT UR13, UR13, 0x10000, URZ, 0xfc, !UPT ;  /* 0x000100000d0d7892 */ /* 0x000fc4000f8efcff */
[----:B------:R-:W-:Y:S02]  /*3760*/  ULOP3.LUT UR14, UR14, 0x10000, URZ, 0xfc, !UPT ;  /* 0x000100000e0e7892 */ /* 0x000fe4000f8efcff */
[----:B------:R-:W-:Y:S01]  /*3770*/  USEL UR20, UR6, 0x1, !UP0 ;  /* 0x0000000106147887 */ /* 0x000fe2000c000000 */
[----:B------:R-:W-:Y:S01]  /*3780*/  UMOV UR26, 0x0 ;  /* 0x00000000001a7882 */ /* 0x000fe20000000000 */
[----:B------:R-:W-:Y:S01]  /*3790*/  UMOV UR27, 0x8400010 ;  /* 0x08400010001b7882 */ /* 0x000fe20000000000 */
[----:B------:R-:W-:Y:S01]  /*37a0*/  UMOV UR24, 0x0 ;  /* 0x0000000000187882 */ /* 0x000fe20000000000 */
[----:B------:R-:W-:Y:S01]  /*37b0*/  UMOV UR25, 0x8400010 ;  /* 0x0840001000197882 */ /* 0x000fe20000000000 */
[----:B------:R-:W-:Y:S01]  /*37c0*/  UMOV UR22, 0x0 ;  /* 0x0000000000167882 */ /* 0x000fe20000000000 */
[----:B------:R-:W-:Y:S01]  /*37d0*/  UMOV UR23, 0x8400010 ;  /* 0x0840001000177882 */ /* 0x000fe20000000000 */
[----:B-1----:R-:W-:Y:S02]  /*37e0*/  R2UR UR21, R2 ;  /* 0x00000000021572ca */ /* 0x002fe400000e0000 */
[----:B------:R-:W-:-:S13]  /*37f0*/  CS2R R2, SRZ ;  /* 0x0000000000027805 */ /* 0x000fda000001ff00 */
.L_x_78:
[C---:B------:R-:W-:Y:S02]  /*3800*/  LEA R0, R8.reuse, UR7, 0x3 ;  /* 0x0000000708007c11 */ /* 0x040fe4000f8e18ff */
[----:B------:R-:W-:Y:S02]  /*3810*/  SHF.L.U32 R4, R3, 0x1f, RZ ;  /* 0x0000001f03047819 */ /* 0x000fe400000006ff */
[----:B------:R-:W-:Y:S02]  /*3820*/  LEA R5, R8, UR7, 0x4 ;  /* 0x0000000708057c11 */ /* 0x000fe4000f8e20ff */
[----:B------:R-:W1:Y:S02]  /*3830*/  SYNCS.PHASECHK.TRANS64.TRYWAIT P0, [R0+URZ+0xd0], R4 ;  /* 0x0000d004000075a7 */ /* 0x000e6400080011ff */
[----:B-1-34-:R-:W-:Y:S05]  /*3840*/  @!P0 BRA `(.L_x_71) ;  /* 0x0000006800bc8947 */ /* 0x01afea0003800000 */
.L_x_173:
[----:B-1----:R-:W1:Y:S01]  /*3850*/  LDS.128 R4, [R5+0x160] ;  /* 0x0001600005047984 */ /* 0x002e620000000c00 */
[----:B------:R-:W-:Y:S02]  /*3860*/  VIADD R0, R0, 0xe0 ;  /* 0x000000e000007836 */ /* 0x000fe40000000000 */
[----:B------:R-:W-:Y:S01]  /*3870*/  VIADD R8, R8, 0x1 ;  /* 0x0000000108087836 */ /* 0x000fe20000000000 */
[----:B------:R-:W-:Y:S01]  /*3880*/  @!PT LDS RZ, [RZ] ;  /* 0x00000000fffff984 */ /* 0x000fe20000000800 */
[----:B------:R-:W-:Y:S01]  /*3890*/  @!PT LDS RZ, [RZ] ;  /* 0x00000000fffff984 */ /* 0x000fe20000000800 */
[----:B------:R-:W-:Y:S01]  /*38a0*/  @!PT LDS RZ, [RZ] ;  /* 0x00000000fffff984 */ /* 0x000fe20000000800 */
[----:B------:R-:W-:Y:S01]  /*38b0*/  @!PT LDS RZ, [RZ] ;  /* 0x00000000fffff984 */ /* 0x000fe20000000800 */
[----:B------:R2:W-:Y:S06]  /*38c0*/  MEMBAR.ALL.CTA ;  /* 0x0000000000007992 */ /* 0x0005ec0000008000 */
[----:B--2---:R-:W2:Y:S01]  /*38d0*/  FENCE.VIEW.ASYNC.S ;  /* 0x00000000000073c6 */ /* 0x004ea20000000000 */
[----:B------:R-:W-:-:S04]  /*38e0*/  PRMT R0, RZ, 0x654, R0 ;  /* 0x00000654ff007816 */ /* 0x000fc80000000000 */
[----:B--2---:R2:W-:Y:S01]  /*38f0*/  SYNCS.ARRIVE.TRANS64.RED.A1T0 RZ, [R0+URZ], RZ ;  /* 0x000000ff00ff79a7 */ /* 0x0045e200081004ff */
[----:B-1----:R-:W-:Y:S01]  /*3900*/  LOP3.LUT P1, RZ, R6, 0x1, RZ, 0xc0, !PT ;  /* 0x0000000106ff7812 */ /* 0x002fe2000782c0ff */
[----:B--2---:R-:W-:-:S12]  /*3910*/  BRA.U UP2, `(.L_x_72) ;  /* 0x0000000502087547 */ /* 0x004fd8000b800000 */
[----:B------:R-:W1:Y:S01]  /*3920*/  LDCU UR8, c[0x0][0x38c] ;  /* 0x00007180ff0877ac */ /* 0x000e620008000800 */
[----:B------:R-:W-:Y:S02]  /*3930*/  PLOP3.LUT P2, PT, PT, PT, PT, 0x80, 0x8 ;  /* 0x000000000008781c */ /* 0x000fe40003f4f070 */
[----:B------:R-:W-:Y:S01]  /*3940*/  SHF.L.U32 R4, R9, 0x1f, RZ ;  /* 0x0000001f09047819 */ /* 0x000fe200000006ff */
[----:B------:R-:W-:Y:S02]  /*3950*/  ULEA UR9, UR19, UR7, 0x3 ;  /* 0x0000000713097291 */ /* 0x000fe4000f8e18ff */
[----:B------:R-:W-:Y:S02]  /*3960*/  ULEA UR10, UR19, UR21, 0x7 ;  /* 0x00000015130a7291 */ /* 0x000fe4000f8e38ff */
[----:B-1----:R-:W-:-:S06]  /*3970*/  UISETP.GE.AND UP0, UPT, UR8, 0x1, UPT ;  /* 0x000000010800788c */ /* 0x002fcc000bf06270 */
[----:B------:R-:W-:-:S05]  /*3980*/  PLOP3.LUT P0, PT, PT, PT, UP0, 0x80, 0x8 ;  /* 0x000000000008781c */ /* 0x000fca0003f0f008 */
[----:B------:R-:W-:-:S08]  /*3990*/  @UP0 ULEA UR8, UR18, UR7, 0x3 ;  /* 0x0000000712080291 */ /* 0x000fd0000f8e18ff */
[----:B------:R-:W-:-:S04]  /*39a0*/  @P0 SHF.L.U32 R0, R2, 0x1f, RZ ;  /* 0x0000001f02000819 */ /* 0x000fc800000006ff */
[----:B------:R1:W2:Y:S01]  /*39b0*/  @P0 SYNCS.PHASECHK.TRANS64.TRYWAIT P2, [UR8], R0 ;  /* 0x00000000ff0005a7 */ /* 0x0002a20008041108 */
[----:B------:R-:W3:Y:S02]  /*39c0*/  SYNCS.PHASECHK.TRANS64.TRYWAIT P0, [UR9+0x110], R4 ;  /* 0x00011004ff0075a7 */ /* 0x000ee40008001109 */
[----:B-123--:R-:W-:Y:S05]  /*39d0*/  @!P0 BRA `(.L_x_73) ;  /* 0x00000068006c8947 */ /* 0x00efea0003800000 */
.L_x_175:
[----:B------:R-:W-:Y:S01]  /*39e0*/  UMOV UR16, UR17 ;  /* 0x0000001100107c82 */ /* 0x000fe20008000000 */
[----:B------:R-:W-:Y:S05]  /*39f0*/  BRA.U !UP0, `(.L_x_74) ;  /* 0x0000000108c07547 */ /* 0x000fea000b800000 */
[----:B------:R-:W-:Y:S02]  /*3a00*/  UIADD3 UR16, UPT, UPT, UR20, UR17, URZ ;  /* 0x0000001114107290 */ /* 0x000fe4000fffe0ff */
[----:B------:R-:W-:Y:S01]  /*3a10*/  UPLOP3.LUT UP3, UPT, UPT, UPT, UPT, 0x40, 0x4 ;  /* 0x000000000004789c */ /* 0x000fe20003f6e870 */
[----:B------:R-:W-:Y:S01]  /*3a20*/  UMOV UR15, UR6 ;  /* 0x00000006000f7c82 */ /* 0x000fe20008000000 */
[----:B------:R-:W-:-:S09]  /*3a30*/  UMOV UR46, UR18 ;  /* 0x00000012002e7c82 */ /* 0x000fd20008000000 */
.L_x_77:
[----:B--2---:R-:W-:Y:S01]  /*3a40*/  ULEA UR8, UR46, UR7, 0x3 ;  /* 0x000000072e087291 */ /* 0x004fe2000f8e18ff */
[----:B---3--:R-:W-:Y:S11]  /*3a50*/  @P2 BRA `(.L_x_75) ;  /* 0x00000000000c2947 */ /* 0x008ff60003800000 */
[----:B-1----:R-:W-:Y:S04]  /*3a60*/  SHF.L.U32 R4, R2, 0x1f, RZ ;  /* 0x0000001f02047819 */ /* 0x002fe800000006ff */
[----:B------:R-:W1:Y:S02]  /*3a70*/  SYNCS.PHASECHK.TRANS64.TRYWAIT P0, [UR8], R4 ;  /* 0x00000004ff0075a7 */ /* 0x000e640008001108 */
[----:B-1----:R-:W-:Y:S05]  /*3a80*/  @!P0 BRA `(.L_x_76) ;  /* 0x0000006800588947 */ /* 0x002fea0003800000 */
.L_x_75:
[----:B------:R-:W-:Y:S01]  /*3a90*/  UISETP.NE.AND UP0, UPT, UR15, 0x1, UPT ;  /* 0x000000010f00788c */ /* 0x000fe2000bf05270 */
[----:B------:R-:W-:Y:S01]  /*3aa0*/  PLOP3.LUT P2, PT, PT, PT, PT, 0x80, 0x8 ;  /* 0x000000000008781c */ /* 0x000fe20003f4f070 */
[----:B------:R-:W-:Y:S02]  /*3ab0*/  UIADD3 UR18, UPT, UPT, UR46, 0x1, URZ ;  /* 0x000000012e127890 */ /* 0x000fe4000fffe0ff */
[----:B------:R-:W-:Y:S02]  /*3ac0*/  ULEA UR32, UR46, UR14, 0xa ;  /* 0x0000000e2e207291 */ /* 0x000fe4000f8e50ff */
[----:B------:R-:W-:Y:S01]  /*3ad0*/  UISETP.NE.AND UP1, UPT, UR18, 0x8, UPT ;  /* 0x000000081200788c */ /* 0x000fe2000bf25270 */
[----:B------:R-:W-:Y:S01]  /*3ae0*/  PLOP3.LUT P0, PT, PT, PT, UP0, 0x80, 0x8 ;  /* 0x000000000008781c */ /* 0x000fe20003f0f008 */
[----:B------:R-:W-:Y:S02]  /*3af0*/  UIADD3 UR44, UPT, UPT, UR32, 0x2, URZ ;  /* 0x00000002202c7890 */ /* 0x000fe4000fffe0ff */
[----:B------:R-:W-:Y:S02]  /*3b00*/  USEL UR31, URZ, 0x1, UP1 ;  /* 0x00000001ff1f7887 */ /* 0x000fe40008800000 */
[----:B------:R-:W-:Y:S02]  /*3b10*/  USEL UR18, UR18, URZ, UP1 ;  /* 0x000000ff12127287 */ /* 0x000fe40008800000 */
[----:B------:R-:W-:Y:S02]  /*3b20*/  UIADD3 UR40, UPT, UPT, UR32, 0x4, URZ ;  /* 0x0000000420287890 */ /* 0x000fe4000fffe0ff */
[----:B------:R-:W-:Y:S01]  /*3b30*/  @UP0 ULEA UR30, UR18, UR7, 0x3 ;  /* 0x00000007121e0291 */ /* 0x000fe2000f8e18ff */
[----:B------:R-:W-:Y:S01]  /*3b40*/  LOP3.LUT R2, R2, UR31, RZ, 0x3c, !PT ;  /* 0x0000001f02027c12 */ /* 0x000fe2000f8e3cff */
[----:B------:R-:W-:Y:S02]  /*3b50*/  UIADD3 UR36, UPT, UPT, UR32, 0x6, URZ ;  /* 0x0000000620247890 */ /* 0x000fe4000fffe0ff */
[----:B------:R-:W-:Y:S01]  /*3b60*/  UIADD3 UR8, UPT, UPT, UR8, 0x40, URZ ;  /* 0x0000004008087890 */ /* 0x000fe2000fffe0ff */
[----:B-1----:R-:W-:Y:S01]  /*3b70*/  @P0 SHF.L.U32 R0, R2, 0x1f, RZ ;  /* 0x0000001f02000819 */ /* 0x002fe200000006ff */
[----:B------:R-:W-:Y:S02]  /*3b80*/  UIADD3 UR17, UPT, UPT, UR17, 0x1, URZ ;  /* 0x0000000111117890 */ /* 0x000fe4000fffe0ff */
[----:B------:R-:W-:Y:S01]  /*3b90*/  UIADD3 UR15, UPT, UPT, UR15, -0x1, URZ ;  /* 0xffffffff0f0f7890 */ /* 0x000fe2000fffe0ff */
[----:B------:R2:W3:Y:S01]  /*3ba0*/  @P0 SYNCS.PHASECHK.TRANS64.TRYWAIT P2, [UR30], R0 ;  /* 0x00000000ff0005a7 */ /* 0x0004e2000804111e */
[----:B------:R-:W-:Y:S02]  /*3bb0*/  ULEA UR30, UR46, UR13, 0x9 ;  /* 0x0000000d2e1e7291 */ /* 0x000fe4000f8e48ff */
[----:B------:R-:W-:Y:S02]  /*3bc0*/  UISETP.NE.AND UP0, UPT, UR17, UR16, UPT ;  /* 0x000000101100728c */ /* 0x000fe4000bf05270 */
[----:B------:R-:W-:Y:S02]  /*3bd0*/  UIADD3 UR42, UPT, UPT, UR30, 0x2, URZ ;  /* 0x000000021e2a7890 */ /* 0x000fe4000fffe0ff */
[----:B------:R-:W-:Y:S02]  /*3be0*/  UIADD3 UR38, UPT, UPT, UR30, 0x4, URZ ;  /* 0x000000041e267890 */ /* 0x000fe4000fffe0ff */
[----:B------:R-:W-:Y:S01]  /*3bf0*/  UIADD3 UR34, UPT, UPT, UR30, 0x6, URZ ;  /* 0x000000061e227890 */ /* 0x000fe2000fffe0ff */
[----:B------:R-:W-:Y:S01]  /*3c00*/  UMOV UR33, 0x40004040 ;  /* 0x4000404000217882 */ /* 0x000fe20000000000 */
[----:B------:R-:W-:Y:S01]  /*3c10*/  UMOV UR31, 0x40004040 ;  /* 0x40004040001f7882 */ /* 0x000fe20000000000 */
[----:B------:R-:W-:Y:S01]  /*3c20*/  UMOV UR45, 0x40004040 ;  /* 0x40004040002d7882 */ /* 0x000fe20000000000 */
[----:B------:R2:W-:Y:S01]  /*3c30*/  UTCQMMA.2CTA gdesc[UR30], gdesc[UR32], tmem[UR10], tmem[UR28], idesc[UR29], UP3 ;  /* 0x00ff1c201e0075ea */ /* 0x0005e20009a0030a */
[----:B------:R-:W-:Y:S01]  /*3c40*/  UPLOP3.LUT UP3, UPT, UPT, UPT, UPT, 0x80, 0x8 ;  /* 0x000000000008789c */ /* 0x000fe20003f6f070 */
[----:B------:R-:W-:Y:S01]  /*3c50*/  UMOV UR43, 0x40004040 ;  /* 0x40004040002b7882 */ /* 0x000fe20000000000 */
[----:B------:R-:W-:Y:S01]  /*3c60*/  UMOV UR41, 0x40004040 ;  /* 0x4000404000297882 */ /* 0x000fe20000000000 */
[----:B------:R2:W-:Y:S01]  /*3c70*/  UTCQMMA.2CTA gdesc[UR42], gdesc[UR44], tmem[UR10], tmem[UR26], idesc[UR27], UPT ;  /* 0x00ff1a2c2a0075ea */ /* 0x0005e2000ba0030a */
[----:B------:R-:W-:Y:S01]  /*3c80*/  UMOV UR39, 0x40004040 ;  /* 0x4000404000277882 */ /* 0x000fe20000000000 */
[----:B------:R-:W-:Y:S01]  /*3c90*/  UMOV UR37, 0x40004040 ;  /* 0x4000404000257882 */ /* 0x000fe20000000000 */
[----:B------:R-:W-:Y:S01]  /*3ca0*/  UMOV UR35, 0x40004040 ;  /* 0x4000404000237882 */ /* 0x000fe20000000000 */
[----:B------:R2:W-:Y:S01]  /*3cb0*/  UTCQMMA.2CTA gdesc[UR38], gdesc[UR40], tmem[UR10], tmem[UR24], idesc[UR25], UPT ;  /* 0x00ff1828260075ea */ /* 0x0005e2000ba0030a */
[----:B------:R2:W-:Y:S01]  /*3cc0*/  UTCQMMA.2CTA gdesc[UR34], gdesc[UR36], tmem[UR10], tmem[UR22], idesc[UR23], UPT ;  /* 0x00ff1624220075ea */ /* 0x0005e2000ba0030a */
[----:B------:R2:W-:Y:S01]  /*3cd0*/  UTCBAR.2CTA.MULTICAST [UR8], URZ, UR12 ;  /* 0x000000ff080073e9 */ /* 0x0005e2000820080c */
[----:B------:R-:W-:Y:S01]  /*3ce0*/  UMOV UR46, UR18 ;  /* 0x00000012002e7c82 */ /* 0x000fe20008000000 */
[----:B------:R-:W-:Y:S05]  /*3cf0*/  BRA.U UP0, `(.L_x_77) ;  /* 0xfffffffd00507547 */ /* 0x000fea000b83ffff */
.L_x_74:
[----:B------:R-:W-:Y:S01]  /*3d00*/  UIADD3 UR9, UPT, UPT, UR9, 0xf0, URZ ;  /* 0x000000f009097890 */ /* 0x000fe2000fffe0ff */
[----:B------:R-:W-:-:S08]  /*3d10*/  UMOV UR17, UR16 ;  /* 0x0000001000117c82 */ /* 0x000fd00008000000 */
[----:B------:R4:W-:Y:S01]  /*3d20*/  UTCBAR.2CTA.MULTICAST [UR9], URZ, UR11 ;  /* 0x000000ff090073e9 */ /* 0x0009e2000820080b */
[----:B------:R-:W-:Y:S02]  /*3d30*/  NOP ;  /* 0x0000000000007918 */ /* 0x000fe40000000000 */
.L_x_72:
[----:B------:R-:W-:Y:S01]  /*3d40*/  UIADD3 UR19, UPT, UPT, UR19, 0x1, URZ ;  /* 0x0000000113137890 */ /* 0x000fe2000fffe0ff */
[----:B------:R-:W-:-:S03]  /*3d50*/  ISETP.NE.AND P0, PT, R8, 0x2, PT ;  /* 0x000000020800780c */ /* 0x000fc60003f05270 */
[----:B------:R-:W-:Y:S01]  /*3d60*/  UISETP.NE.AND UP0, UPT, UR19, 0x4, UPT ;  /* 0x000000041300788c */ /* 0x000fe2000bf05270 */
[----:B-12---:R-:W-:Y:S02]  /*3d70*/  SEL R0, RZ, 0x1, P0 ;  /* 0x00000001ff007807 */ /* 0x006fe40000000000 */
[----:B------:R-:W-:Y:S01]  /*3d80*/  SEL R8, R8, RZ, P0 ;  /* 0x000000ff08087207 */ /* 0x000fe20000000000 */
[----:B------:R-:W-:Y:S01]  /*3d90*/  USEL UR8, URZ, 0x1, UP0 ;  /* 0x00000001ff087887 */ /* 0x000fe20008000000 */
[----:B------:R-:W-:Y:S01]  /*3da0*/  LOP3.LUT R3, R3, R0, RZ, 0x3c, !PT ;  /* 0x0000000003037212 */ /* 0x000fe200078e3cff */
[----:B------:R-:W-:-:S04]  /*3db0*/  USEL UR19, UR19, URZ, UP0 ;  /* 0x000000ff13137287 */ /* 0x000fc80008000000 */
[----:B------:R-:W-:Y:S01]  /*3dc0*/  LOP3.LUT R9, R9, UR8, RZ, 0x3c, !PT ;  /* 0x0000000809097c12 */ /* 0x000fe2000f8e3cff */
[----:B------:R-:W-:Y:S07]  /*3dd0*/  @P1 BRA `(.L_x_78) ;  /* 0xfffffff800881947 */ /* 0x000fee000383ffff */
[----:B------:R-:W1:Y:S01]  /*3de0*/  S2UR UR6, SR_CgaCtaId ;  /* 0x00000000000679c3 */ /* 0x000e620000008800 */
[----:B------:R-:W-:Y:S01]  /*3df0*/  ELECT P0, URZ, PT ;  /* 0x0000000000ff782f */ /* 0x000fe20003800000 */
[----:B------:R-:W-:Y:S01]  /*3e00*/  HFMA2 R0, -RZ, RZ, 0, 5.9604644775390625e-08 ;  /* 0x00000001ff007431 */ /* 0x000fe200000001ff */
[----:B------:R-:W-:-:S05]  /*3e10*/  UMOV UR8, 0x40 ;  /* 0x0000004000087882 */ /* 0x000fca0000000000 */
[----:B------:R-:W-:Y:S01]  /*3e20*/  UVIRTCOUNT.DEALLOC.SMPOOL 0x80 ;  /* 0x000000800000784c */ /* 0x000fe20000000000 */
[----:B------:R-:W-:Y:S02]  /*3e30*/  UISETP.NE.AND UP0, UPT, UR5, URZ, UPT ;  /* 0x000000ff0500728c */ /* 0x000fe4000bf05270 */
[----:B-1----:R-:W-:-:S09]  /*3e40*/  ULEA UR6, UR6, UR8, 0x18 ;  /* 0x0000000806067291 */ /* 0x002fd2000f8ec0ff */
[----:B------:R1:W-:Y:S01]  /*3e50*/  @P0 STS.U8 [UR6+0x1c], R0 ;  /* 0x00001c00ff000988 */ /* 0x0003e20008000006 */
[----:B------:R-:W-:Y:S05]  /*3e60*/  BRA.U UP0, `(.L_x_79) ;  /* 0x0000000100a07547 */ /* 0x000fea000b800000 */
[----:B------:R-:W-:Y:S01]  /*3e70*/  UIADD3 UR5, UPT, UPT, UR7, 0x110, URZ ;  /* 0x0000011007057890 */ /* 0x000fe2000fffe0ff */
[----:B------:R-:W-:-:S03]  /*3e80*/  SHF.L.U32 R2, R9, 0x1f, RZ ;  /* 0x0000001f09027819 */ /* 0x000fc600000006ff */
[----:B------:R-:W-:-:S09]  /*3e90*/  ULEA UR8, UR19, UR5, 0x3 ;  /* 0x0000000513087291 */ /* 0x000fd2000f8e18ff */
[----:B------:R-:W2:Y:S02]  /*3ea0*/  SYNCS.PHASECHK.TRANS64.TRYWAIT P0, [UR8], R2 ;  /* 0x00000002ff0075a7 */ /* 0x000ea40008001108 */
[----:B--2---:R-:W-:Y:S05]  /*3eb0*/  @!P0 BRA `(.L_x_80) ;  /* 0x0000006400648947 */ /* 0x004fea0003800000 */
.L_x_178:
[----:B----4-:R-:W-:-:S04]  /*3ec0*/  UIADD3 UR9, UPT, UPT, UR19, 0x1, URZ ;  /* 0x0000000113097890 */ /* 0x010fc8000fffe0ff */
        /* <DEDUP_REMOVED lines=8> */
.L_x_180:
        /* <DEDUP_REMOVED lines=9> */
.L_x_182:
[----:B------:R-:W-:-:S04]  /*3fe0*/  UIADD3 UR9, UPT, UPT, UR9, 0x1, URZ ;  /* 0x0000000109097890 */ /* 0x000fc8000fffe0ff */
[----:B------:R-:W-:-:S04]  /*3ff0*/  UISETP.NE.AND UP1, UPT, UR9, 0x4, UPT ;  /* 0x000000040900788c */ /* 0x000fc8000bf25270 */
[----:B------:R-:W-:Y:S02]  /*4000*/  USEL UR8, URZ, 0x1, UP1 ;  /* 0x00000001ff087887 */ /* 0x000fe40008800000 */
[----:B------:R-:W-:-:S04]  /*4010*/  USEL UR9, UR9, URZ, UP1 ;  /* 0x000000ff09097287 */ /* 0x000fc80008800000 */
[----:B------:R-:W-:Y:S01]  /*4020*/  ULEA UR9, UR9, UR5, 0x3 ;  /* 0x0000000509097291 */ /* 0x000fe2000f8e18ff */
[----:B------:R-:W-:-:S04]  /*4030*/  LOP3.LUT R2, R2, UR8, RZ, 0x3c, !PT ;  /* 0x0000000802027c12 */ /* 0x000fc8000f8e3cff */
[----:B------:R-:W-:Y:S01]  /*4040*/  SHF.L.U32 R2, R2, 0x1f, RZ ;  /* 0x0000001f02027819 */ /* 0x000fe200000006ff */
[----:B-1----:R-:W-:-:S04]  /*4050*/  IMAD.U32 R0, RZ, RZ, UR9 ;  /* 0x00000009ff007e24 */ /* 0x002fc8000f8e00ff */
[----:B------:R1:W2:Y:S03]  /*4060*/  SYNCS.PHASECHK.TRANS64.TRYWAIT P0, [R0+URZ], R2 ;  /* 0x00000002000075a7 */ /* 0x0002a600080011ff */
[----:B--2---:R-:W-:Y:S05]  /*4070*/  @!P0 NANOSLEEP.SYNCS 0x989680 ;  /* 0x009896800000895d */ /* 0x004fea0003900000 */
[----:B------:R-:W2:Y:S02]  /*4080*/  @!P0 SYNCS.PHASECHK.TRANS64 P0, [R0+URZ], R2 ;  /* 0x00000002000085a7 */ /* 0x000ea400080010ff */
[----:B--2---:R-:W-:Y:S05]  /*4090*/  @P0 BRA `(.L_x_83) ;  /* 0x0000000000200947 */ /* 0x004fea0003800000 */
.L_x_84:
[----:B--2---:R2:W4:Y:S02]  /*40a0*/  SYNCS.PHASECHK.TRANS64.TRYWAIT P0, [R0+URZ], R2 ;  /* 0x00000002000075a7 */ /* 0x00452400080011ff */
[----:B----4-:R-:W-:Y:S05]  /*40b0*/  @!P0 NANOSLEEP.SYNCS 0x989680 ;  /* 0x009896800000895d */ /* 0x010fea0003900000 */
[----:B------:R-:W4:Y:S02]  /*40c0*/  @!P0 SYNCS.PHASECHK.TRANS64 P0, [R0+URZ], R2 ;  /* 0x00000002000085a7 */ /* 0x000f2400080010ff */
[----:B----4-:R-:W-:Y:S05]  /*40d0*/  @!P0 BRA `(.L_x_84) ;  /* 0xfffffffc00f08947 */ /* 0x010fea000383ffff */
[----:B------:R-:W-:Y:S05]  /*40e0*/  BRA `(.L_x_83) ;  /* 0x00000000000c7947 */ /* 0x000fea0003800000 */
.L_x_79:
[----:B------:R-:W-:-:S04]  /*40f0*/  UIADD3 UR5, UPT, UPT, UR7, 0x150, URZ ;  /* 0x0000015007057890 */ /* 0x000fc8000fffe0ff */
[----:B------:R-:W-:-:S09]  /*4100*/  UPRMT UR5, UR4, 0x654, UR5 ;  /* 0x0000065404057896 */ /* 0x000fd20008000005 */
[----:B------:R-:W-:Y:S03]  /*4110*/  SYNCS.ARRIVE.TRANS64.RED.A1T0 RZ, [UR5], RZ ;  /* 0x000000ffffff79a7 */ /* 0x000fe60008100405 */
.L_x_83:
[----:B-12---:R-:W-:Y:S01]  /*4120*/  SHF.L.U32 R2, RZ, 0x1f, RZ ;  /* 0x0000001fff027819 */ /* 0x006fe200000006ff */
[----:B------:R-:W-:Y:S01]  /*4130*/  UIADD3 UR5, UPT, UPT, UR7, 0x150, URZ ;  /* 0x0000015007057890 */ /* 0x000fe2000fffe0ff */
[----:B------:R-:W-:Y:S02]  /*4140*/  PLOP3.LUT P0, PT, PT, PT, UP0, 0x80, 0x8 ;  /* 0x000000000008781c */ /* 0x000fe40003f0f008 */
[----:B------:R-:W1:Y:S02]  /*4150*/  SYNCS.PHASECHK.TRANS64.TRYWAIT P1, [UR7+0x150], R2 ;  /* 0x00015002ff0075a7 */ /* 0x000e640008021107 */
[----:B-1----:R-:W-:Y:S09]  /*4160*/  @!P1 BRA `(.L_x_85) ;  /* 0x0000006400009947 */ /* 0x002ff20003800000 */
.L_x_184:
[----:B------:R-:W-:Y:S01]  /*4170*/  @!UP0 UPRMT UR5, UR4, 0x654, UR5 ;  /* 0x0000065404058896 */ /* 0x000fe20008000005 */
[----:B------:R-:W-:Y:S02]  /*4180*/  UMOV UR8, 0xffff ;  /* 0x0000ffff00087882 */ /* 0x000fe40000000000 */
[----:B------:R-:W-:-:S06]  /*4190*/  UMOV UR4, 0x1 ;  /* 0x0000000100047882 */ /* 0x000fcc0000000000 */
[----:B------:R-:W-:Y:S01]  /*41a0*/  @!P0 SYNCS.ARRIVE.TRANS64.RED.A1T0 RZ, [UR5], RZ ;  /* 0x000000ffffff89a7 */ /* 0x000fe20008100405 */
[----:B------:R-:W-:Y:S01]  /*41b0*/  NOP ;  /* 0x0000000000007918 */ /* 0x000fe20000000000 */
[----:B-1----:R-:W1:Y:S01]  /*41c0*/  LDS R0, [UR6+0x14] ;  /* 0x00001406ff007984 */ /* 0x002e620008000800 */
[----:B------:R-:W-:-:S04]  /*41d0*/  ULOP3.LUT UR5, UR21, 0xffff, URZ, 0xc0, !UPT ;  /* 0x0000ffff15057892 */ /* 0x000fc8000f8ec0ff */
[----:B------:R-:W-:-:S04]  /*41e0*/  USHF.R.U32.HI UR5, URZ, 0x5, UR5 ;  /* 0x00000005ff057899 */ /* 0x000fc80008011605 */
[----:B------:R-:W-:Y:S02]  /*41f0*/  USHF.L.U32 UR8, UR8, UR5, URZ ;  /* 0x0000000508087299 */ /* 0x000fe400080006ff */
[----:B------:R-:W-:-:S04]  /*4200*/  USHF.L.U32 UR4, UR4, UR5, URZ ;  /* 0x0000000504047299 */ /* 0x000fc800080006ff */
[----:B-1----:R-:W-:-:S04]  /*4210*/  LOP3.LUT R0, R0, UR8, RZ, 0xc0, !PT ;  /* 0x0000000800007c12 */ /* 0x002fc8000f8ec0ff */
[----:B------:R-:W-:-:S13]  /*4220*/  ISETP.NE.AND P0, PT, R0, UR8, PT ;  /* 0x0000000800007c0c */ /* 0x000fda000bf05270 */
[----:B------:R-:W-:Y:S05]  /*4230*/  @P0 BRA `(.L_x_86) ;  /* 0x0000000000580947 */ /* 0x000fea0003800000 */
[----:B------:R-:W1:Y:S02]  /*4240*/  LDS R0, [UR6+0x18] ;  /* 0x00001806ff007984 */ /* 0x000e640008000800 */
[----:B-1----:R-:W-:-:S04]  /*4250*/  LOP3.LUT R0, R0, UR4, RZ, 0xc0, !PT ;  /* 0x0000000400007c12 */ /* 0x002fc8000f8ec0ff */
[----:B------:R-:W-:-:S13]  /*4260*/  ISETP.NE.AND P0, PT, R0, UR4, PT ;  /* 0x0000000400007c0c */ /* 0x000fda000bf05270 */
[----:B------:R-:W-:Y:S05]  /*4270*/  @P0 BRA `(.L_x_87) ;  /* 0x00000000003c0947 */ /* 0x000fea0003800000 */
[----:B------:R-:W1:Y:S01]  /*4280*/  S2R R2, SR_LANEID ;  /* 0x0000000000027919 */ /* 0x000e620000000000 */
[----:B------:R-:W-:Y:S01]  /*4290*/  ULOP3.LUT UR8, URZ, UR8, URZ, 0x33, !UPT ;  /* 0x00000008ff087292 */ /* 0x000fe2000f8e33ff */
[----:B------:R-:W-:Y:S02]  /*42a0*/  VOTEU.ANY UR7, UPT, PT ;  /* 0x0000000000077886 */ /* 0x000fe400038e0100 */
[----:B------:R-:W-:-:S03]  /*42b0*/  UFLO.U32 UR7, UR7 ;  /* 0x00000007000772bd */ /* 0x000fc600080e0000 */
[----:B------:R-:W-:-:S04]  /*42c0*/  IMAD.U32 R0, RZ, RZ, UR8 ;  /* 0x00000008ff007e24 */ /* 0x000fc8000f8e00ff */
[----:B------:R2:W3:Y:S02]  /*42d0*/  REDUX UR5, R0 ;  /* 0x00000000000573c4 */ /* 0x0004e40000000000 */
[----:B------:R1:W-:Y:S02]  /*42e0*/  UTCATOMSWS.AND URZ, UR8 ;  /* 0x0000000800ff79e3 */ /* 0x0003e40008000000 */
[----:B-1----:R-:W-:Y:S02]  /*42f0*/  ISETP.EQ.U32.AND P0, PT, R2, UR7, PT ;  /* 0x0000000702007c0c */ /* 0x002fe4000bf02070 */
[----:B--2---:R-:W-:Y:S02]  /*4300*/  LOP3.LUT R0, RZ, UR4, RZ, 0x33, !PT ;  /* 0x00000004ff007c12 */ /* 0x004fe4000f8e33ff */
[----:B---3--:R-:W-:Y:S02]  /*4310*/  MOV R2, UR5 ;  /* 0x0000000500027c02 */ /* 0x008fe40008000f00 */
[----:B------:R-:W1:Y:S07]  /*4320*/  REDUX UR4, R0 ;  /* 0x00000000000473c4 */ /* 0x000e6e0000000000 */
[----:B------:R2:W-:Y:S01]  /*4330*/  @P0 ATOMS.AND RZ, [UR6+0x14], R2 ;  /* 0x00001402ffff098c */ /* 0x0005e2000a800006 */
[----:B-1----:R-:W-:-:S05]  /*4340*/  IMAD.U32 R0, RZ, RZ, UR4 ;  /* 0x00000004ff007e24 */ /* 0x002fca000f8e00ff */
[----:B------:R2:W-:Y:S01]  /*4350*/  @P0 ATOMS.AND RZ, [UR6+0x18], R0 ;  /* 0x00001800ffff098c */ /* 0x0005e2000a800006 */
[----:B------:R-:W-:Y:S05]  /*4360*/  BRA `(.L_x_88) ;  /* 0x0000000000147947 */ /* 0x000fea0003800000 */
.L_x_87:
[----:B------:R-:W-:Y:S02]  /*4370*/  MOV R2, 0x4390 ;  /* 0x0000439000027802 */ /* 0x000fe40000000f00 */
[----:B---345:R-:W-:Y:S05]  /*4380*/  CALL.REL.NOINC `($__internal_0_$__cuda_sm10x_tcgen05_guardrail_trap_col_being_dealloced_not_returned_by_alloc) ;  /* 0x0000006400dc7944 */ /* 0x038fea0003c00000 */
[----:B------:R-:W-:Y:S05]  /*4390*/  BRA `(.L_x_88) ;  /* 0x0000000000087947 */ /* 0x000fea0003800000 */
.L_x_86:
[----:B------:R-:W-:Y:S02]  /*43a0*/  MOV R2, 0x43c0 ;  /* 0x000043c000027802 */ /* 0x000fe40000000f00 */
[----:B---345:R-:W-:Y:S05]  /*43b0*/  CALL.REL.NOINC `($__internal_2_$__cuda_sm10x_tcgen05_guardrail_trap_unallocated_columns_being_dealloced) ;  /* 0x0000006400e87944 */ /* 0x038fea0003c00000 */
.L_x_88:
[----:B------:R-:W-:Y:S01]  /*43c0*/  NOP ;  /* 0x0000000000007918 */ /* 0x000fe20000000000 */
[----:B----4-:R-:W-:Y:S05]  /*43d0*/  EXIT ;  /* 0x000000000000794d */ /* 0x010fea0003800000 */
.L_x_59:
[----:B------:R-:W-:-:S09]  /*43e0*/  UISETP.NE.OR UP5, UPT, UR10, 0x3, !UP5 ;  /* 0x000000030a00788c */ /* 0x000fd2000efa5670 */
[----:B------:R-:W-:Y:S05]  /*43f0*/  BRA.U UP5, `(.L_x_89) ;  /* 0x0000001105747547 */ /* 0x000fea000b800000 */
[----:B------:R-:W1:Y:S01]  /*4400*/  LDC R0, c[0x0][0xb30] ;  /* 0x0002cc00ff007b82 */ /* 0x000e620000000800 */
[----:B------:R-:W2:Y:S01]  /*4410*/  LDCU.64 UR8, c[0x0][0x888] ;  /* 0x00011100ff0877ac */ /* 0x000ea20008000a00 */
[----:B------:R-:W-:Y:S02]  /*4420*/  HFMA2 R27, -RZ, RZ, 0, 0 ;  /* 0x00000000ff1b7431 */ /* 0x000fe400000001ff */
[----:B------:R-:W-:Y:S01]  /*4430*/  IMAD.MOV.U32 R29, RZ, RZ, 0x1 ;  /* 0x00000001ff1d7424 */ /* 0x000fe200078e00ff */
[----:B------:R-:W-:Y:S01]  /*4440*/  MOV R25, 0x1000 ;  /* 0x0000100000197802 */ /* 0x000fe20000000f00 */
[----:B------:R-:W3:Y:S01]  /*4450*/  LDCU.64 UR4, c[0x0][0x890] ;  /* 0x00011200ff0477ac */ /* 0x000ee20008000a00 */
[----:B------:R-:W-:Y:S01]  /*4460*/  IMAD.MOV.U32 R28, RZ, RZ, RZ ;  /* 0x000000ffff1c7224 */ /* 0x000fe200078e00ff */
[----:B------:R-:W4:Y:S01]  /*4470*/  LDC R24, c[0x0][0x370] ;  /* 0x0000dc00ff187b82 */ /* 0x000f220000000800 */
[----:B------:R-:W-:Y:S01]  /*4480*/  UMOV UR7, 0x400 ;  /* 0x0000040000077882 */ /* 0x000fe20000000000 */
[----:B------:R-:W-:-:S02]  /*4490*/  UPLOP3.LUT UP1, UPT, UPT, UPT, UPT, 0x40, 0x4 ;  /* 0x000000000004789c */ /* 0x000fc40003f2e870 */
[----:B------:R-:W-:-:S04]  /*44a0*/  ULEA UR7, UR37, UR7, 0x18 ;  /* 0x0000000725077291 */ /* 0x000fc8000f8ec0ff */
[----:B------:R-:W4:Y:S01]  /*44b0*/  LDC R3, c[0x0][0xb0c] ;  /* 0x0002c300ff037b82 */ /* 0x000f220000000800 */
[----:B------:R-:W-:Y:S02]  /*44c0*/  UIADD3 UR13, UPT, UPT, UR7, 0x98, URZ ;  /* 0x00000098070d7890 */ /* 0x000fe4000fffe0ff */
[----:B--2---:R-:W-:Y:S02]  /*44d0*/  UISETP.NE.U32.AND UP3, UPT, UR8, URZ, UPT ;  /* 0x000000ff0800728c */ /* 0x004fe4000bf65070 */
[----:B------:R-:W-:Y:S02]  /*44e0*/  UIADD3 UR41, UPT, UPT, UR7, 0x80, URZ ;  /* 0x0000008007297890 */ /* 0x000fe4000fffe0ff */
[----:B---3--:R-:W-:Y:S01]  /*44f0*/  UISETP.NE.U32.AND UP4, UPT, UR4, URZ, UPT ;  /* 0x000000ff0400728c */ /* 0x008fe2000bf85070 */
[----:B------:R-:W2:Y:S01]  /*4500*/  LDC R18, c[0x0][0xb20] ;  /* 0x0002c800ff127b82 */ /* 0x000ea20000000800 */
[----:B-1----:R-:W-:Y:S01]  /*4510*/  ISETP.NE.AND P1, PT, R0, 0x1, PT ;  /* 0x000000010000780c */ /* 0x002fe20003f25270 */
[----:B------:R-:W-:-:S02]  /*4520*/  UISETP.NE.AND.EX UP3, UPT, UR9, URZ, UPT, UP3 ;  /* 0x000000ff0900728c */ /* 0x000fc4000bf65330 */
[----:B------:R-:W-:Y:S02]  /*4530*/  UIADD3 UR33, UPT, UPT, UR7, 0x88, URZ ;  /* 0x0000008807217890 */ /* 0x000fe4000fffe0ff */
[----:B------:R-:W-:Y:S02]  /*4540*/  UIADD3 UR25, UPT, UPT, UR7, 0x90, URZ ;  /* 0x0000009007197890 */ /* 0x000fe4000fffe0ff */
[----:B------:R-:W1:Y:S01]  /*4550*/  LDC.64 R30, c[0x0][0x348] ;  /* 0x0000d200ff1e7b82 */ /* 0x000e620000000a00 */
[----:B------:R-:W-:Y:S02]  /*4560*/  UPRMT UR13, UR37, 0x654, UR13 ;  /* 0x00000654250d7896 */ /* 0x000fe4000800000d */
[----:B------:R-:W-:-:S05]  /*4570*/  UISETP.NE.AND.EX UP4, UPT, UR5, URZ, UPT, UP4 ;  /* 0x000000ff0500728c */ /* 0x000fca000bf85340 */
[----:B------:R-:W3:Y:S08]  /*4580*/  LDC.64 R16, c[0x0][0xb10] ;  /* 0x0002c400ff107b82 */ /* 0x000ef00000000a00 */
[----:B------:R-:W1:Y:S08]  /*4590*/  LDC.64 R6, c[0x0][0xb18] ;  /* 0x0002c600ff067b82 */ /* 0x000e700000000a00 */
[----:B------:R-:W1:Y:S08]  /*45a0*/  LDC.64 R4, c[0x0][0xb28] ;  /* 0x0002ca00ff047b82 */ /* 0x000e700000000a00 */
[----:B--2-4-:R-:W1:Y:S02]  /*45b0*/  LDC R19, c[0x0][0x374] ;  /* 0x0000dd00ff137b82 */ /* 0x014e640000000800 */
.L_x_100:
[C---:B------:R-:W-:Y:S02]  /*45c0*/  LEA R0, R28.reuse, UR7, 0x3 ;  /* 0x000000071c007c11 */ /* 0x040fe4000f8e18ff */
[----:B------:R-:W-:Y:S02]  /*45d0*/  SHF.L.U32 R2, R27, 0x1f, RZ ;  /* 0x0000001f1b027819 */ /* 0x000fe400000006ff */
[----:B------:R-:W-:Y:S02]  /*45e0*/  LEA R20, R28, UR7, 0x4 ;  /* 0x000000071c147c11 */ /* 0x000fe4000f8e20ff */
[----:B--2---:R-:W2:Y:S02]  /*45f0*/  SYNCS.PHASECHK.TRANS64.TRYWAIT P0, [R0+URZ+0xd0], R2 ;  /* 0x0000d002000075a7 */ /* 0x004ea400080011ff */
[----:B--2---:R-:W-:Y:S05]  /*4600*/  @!P0 BRA `(.L_x_90) ;  /* 0x0000005c00f08947 */ /* 0x004fea0003800000 */
.L_x_185:
[----:B------:R-:W-:Y:S01]  /*4610*/  ISETP.GE.AND P0, PT, R40, 0x1, PT ;  /* 0x000000012800780c */ /* 0x000fe20003f06270 */
[----:B------:R-:W4:Y:S01]  /*4620*/  LDS.128 R20, [R20+0x160] ;  /* 0x0001600014147984 */ /* 0x000f220000000c00 */
[----:B--2---:R-:W-:Y:S01]  /*4630*/  VIADD R0, R0, 0xe0 ;  /* 0x000000e000007836 */ /* 0x004fe20000000000 */
[----:B------:R-:W-:Y:S01]  /*4640*/  @!PT LDS RZ, [RZ] ;  /* 0x00000000fffff984 */ /* 0x000fe20000000800 */
[----:B------:R-:W-:Y:S01]  /*4650*/  @!PT LDS RZ, [RZ] ;  /* 0x00000000fffff984 */ /* 0x000fe20000000800 */
[----:B------:R-:W-:Y:S01]  /*4660*/  @!PT LDS RZ, [RZ] ;  /* 0x00000000fffff984 */ /* 0x000fe20000000800 */
[----:B------:R-:W-:Y:S01]  /*4670*/  @!PT LDS RZ, [RZ] ;  /* 0x00000000fffff984 */ /* 0x000fe20000000800 */
[----:B------:R2:W-:Y:S06]  /*4680*/  MEMBAR.ALL.CTA ;  /* 0x0000000000007992 */ /* 0x0005ec0000008000 */
[----:B--2---:R-:W2:Y:S01]  /*4690*/  FENCE.VIEW.ASYNC.S ;  /* 0x00000000000073c6 */ /* 0x004ea20000000000 */
[----:B------:R-:W-:Y:S04]  /*46a0*/  PRMT R0, RZ, 0x654, R0 ;  /* 0x00000654ff007816 */ /* 0x000fe80000000000 */
[----:B--2---:R2:W-:Y:S01]  /*46b0*/  SYNCS.ARRIVE.TRANS64.RED.A1T0 RZ, [R0+URZ], RZ ;  /* 0x000000ff00ff79a7 */ /* 0x0045e200081004ff */
[----:B----4-:R-:W-:Y:S11]  /*46c0*/  LOP3.LUT P3, RZ, R22, 0x1, RZ, 0xc0, !PT ;  /* 0x0000000116ff7812 */ /* 0x010ff6000786c0ff */
[----:B------:R-:W-:Y:S02]  /*46d0*/  @!UPT UIADD3 URZ, UPT, UPT, URZ, URZ, URZ ;  /* 0x000000fffffff290 */ /* 0x000fe4000fffe0ff */
[----:B------:R-:W-:Y:S02]  /*46e0*/  @P3 MOV R11, R20 ;  /* 0x00000014000b3202 */ /* 0x000fe40000000f00 */
[----:B------:R-:W-:Y:S01]  /*46f0*/  @P3 LOP3.LUT R10, R21, 0xffff, RZ, 0xc0, !PT ;  /* 0x0000ffff150a3812 */ /* 0x000fe200078ec0ff */
[----:B--2---:R-:W-:Y:S06]  /*4700*/  @!P0 BRA `(.L_x_91) ;  /* 0x0000000000a48947 */ /* 0x004fec0003800000 */
[-C--:B-1----:R-:W-:Y:S01]  /*4710*/  IMAD.HI.U32 R0, R19, R7.reuse, RZ ;  /* 0x0000000713007227 */ /* 0x082fe200078e00ff */
[----:B------:R-:W-:Y:S02]  /*4720*/  ISETP.NE.AND P0, PT, R6, 0x1, PT ;  /* 0x000000010600780c */ /* 0x000fe40003f05270 */
[----:B------:R-:W-:Y:S01]  /*4730*/  ISETP.NE.AND P2, PT, R40, 0x1, PT ;  /* 0x000000012800780c */ /* 0x000fe20003f45270 */
[----:B---3--:R-:W-:Y:S01]  /*4740*/  IMAD.HI.U32 R9, R24, R16, RZ ;  /* 0x0000001018097227 */ /* 0x008fe200078e00ff */
[----:B------:R-:W-:Y:S02]  /*4750*/  SHF.R.U32.HI R0, RZ, R18, R0 ;  /* 0x00000012ff007219 */ /* 0x000fe40000011600 */
[----:B------:R-:W-:Y:S01]  /*4760*/  ISETP.NE.AND P4, PT, R3, 0x1, PT ;  /* 0x000000010300780c */ /* 0x000fe20003f85270 */
[----:B------:R-:W-:Y:S01]  /*4770*/  IMAD.HI.U32 R13, R10, R7, RZ ;  /* 0x000000070a0d7227 */ /* 0x000fe200078e00ff */
[----:B------:R-:W-:Y:S02]  /*4780*/  SHF.R.U32.HI R9, RZ, R17, R9 ;  /* 0x00000011ff097219 */ /* 0x000fe40000011609 */
[----:B------:R-:W-:Y:S01]  /*4790*/  SEL R0, R19, R0, !P0 ;  /* 0x0000000013007207 */ /* 0x000fe20004000000 */
[----:B------:R-:W-:Y:S01]  /*47a0*/  IMAD.HI.U32 R12, R11, R16, RZ ;  /* 0x000000100b0c7227 */ /* 0x000fe200078e00ff */
[----:B------:R-:W-:Y:S03]  /*47b0*/  SEL R9, R24, R9, !P4 ;  /* 0x0000000918097207 */ /* 0x000fe60006000000 */
[-C--:B------:R-:W-:Y:S01]  /*47c0*/  IMAD.HI.U32 R8, R0, R4.reuse, RZ ;  /* 0x0000000400087227 */ /* 0x080fe200078e00ff */
[----:B------:R-:W-:Y:S03]  /*47d0*/  SHF.R.U32.HI R12, RZ, R17, R12 ;  /* 0x00000011ff0c7219 */ /* 0x000fe6000001160c */
[----:B------:R-:W-:Y:S01]  /*47e0*/  IMAD.HI.U32 R2, R9, R4, RZ ;  /* 0x0000000409027227 */ /* 0x000fe200078e00ff */
[-C--:B------:R-:W-:Y:S02]  /*47f0*/  @P2 SHF.R.U32.HI R0, RZ, R5.reuse, R8 ;  /* 0x00000005ff002219 */ /* 0x080fe40000011608 */
[----:B------:R-:W-:Y:S02]  /*4800*/  SHF.R.U32.HI R8, RZ, R18, R13 ;  /* 0x00000012ff087219 */ /* 0x000fe4000001160d */
[----:B------:R-:W-:Y:S01]  /*4810*/  @P2 SHF.R.U32.HI R9, RZ, R5, R2 ;  /* 0x00000005ff092219 */ /* 0x000fe20000011602 */
[----:B------:R-:W-:Y:S01]  /*4820*/  IMAD R0, R40, R0, RZ ;  /* 0x0000000028007224 */ /* 0x000fe200078e02ff */
[----:B------:R-:W-:Y:S02]  /*4830*/  SEL R8, R10, R8, !P0 ;  /* 0x000000080a087207 */ /* 0x000fe40004000000 */
[----:B------:R-:W-:Y:S01]  /*4840*/  SEL R2, R11, R12, !P4 ;  /* 0x0000000c0b027207 */ /* 0x000fe20006000000 */
[----:B------:R-:W-:Y:S01]  /*4850*/  IMAD R12, R40, R9, RZ ;  /* 0x00000009280c7224 */ /* 0x000fe200078e02ff */
[C---:B------:R-:W-:Y:S01]  /*4860*/  ISETP.GE.AND P0, PT, R8.reuse, R0, PT ;  /* 0x000000000800720c */ /* 0x040fe20003f06270 */
[----:B------:R-:W-:Y:S03]  /*4870*/  IMAD.HI.U32 R0, R8, R4, RZ ;  /* 0x0000000408007227 */ /* 0x000fe600078e00ff */
[----:B------:R-:W-:Y:S02]  /*4880*/  ISETP.GE.OR P0, PT, R2, R12, P0 ;  /* 0x0000000c0200720c */ /* 0x000fe40000706670 */
[-C--:B------:R-:W-:Y:S04]  /*4890*/  SHF.R.U32.HI R0, RZ, R5.reuse, R0 ;  /* 0x00000005ff007219 */ /* 0x080fe80000011600 */
[----:B------:R-:W-:Y:S05]  /*48a0*/  SEL R13, R8, R0, !P2 ;  /* 0x00000000080d7207 */ /* 0x000fea0005000000 */
[----:B------:R-:W-:Y:S02]  /*48b0*/  IMAD.MOV R12, RZ, RZ, -R13 ;  /* 0x000000ffff0c7224 */ /* 0x000fe400078e0a0d */
[----:B------:R-:W-:Y:S04]  /*48c0*/  @!P0 IMAD.HI.U32 R0, R2, R4, RZ ;  /* 0x0000000402008227 */ /* 0x000fe800078e00ff */
[----:B------:R-:W-:Y:S01]  /*48d0*/  IMAD R12, R40, R12, R8 ;  /* 0x0000000c280c7224 */ /* 0x000fe200078e0208 */
[----:B------:R-:W-:Y:S04]  /*48e0*/  @!P0 SHF.R.U32.HI R0, RZ, R5, R0 ;  /* 0x00000005ff008219 */ /* 0x000fe80000011600 */
[----:B------:R-:W-:Y:S04]  /*48f0*/  @!P0 SEL R0, R2, R0, !P2 ;  /* 0x0000000002008207 */ /* 0x000fe80005000000 */
[----:B------:R-:W-:Y:S01]  /*4900*/  @!P0 IADD3 R13, PT, PT, R13, -R0, RZ ;  /* 0x800000000d0d8210 */ /* 0x000fe20007ffe0ff */
[----:B------:R-:W-:Y:S01]  /*4910*/  @!P0 IMAD R0, R9, R12, R0 ;  /* 0x0000000c09008224 */ /* 0x000fe200078e0200 */
[----:B------:R-:W-:Y:S01]  /*4920*/  IADD3 R9, PT, PT, -R8, RZ, RZ ;  /* 0x000000ff08097210 */ /* 0x000fe20007ffe1ff */
[--C-:B------:R-:W-:Y:S02]  /*4930*/  IMAD.MOV R12, RZ, RZ, -R2.reuse ;  /* 0x000000ffff0c7224 */ /* 0x100fe400078e0a02 */
[----:B------:R-:W-:Y:S02]  /*4940*/  @!P0 IMAD R8, R13, R40, R2 ;  /* 0x000000280d088224 */ /* 0x000fe400078e0202 */
[----:B------:R-:W-:Y:S02]  /*4950*/  @!P0 IMAD.MOV.U32 R2, RZ, RZ, R0 ;  /* 0x000000ffff028224 */ /* 0x000fe400078e0000 */
[----:B------:R-:W-:Y:S02]  /*4960*/  IMAD R11, R3, R12, R11 ;  /* 0x0000000c030b7224 */ /* 0x000fe400078e020b */
[----:B------:R-:W-:Y:S02]  /*4970*/  IMAD R10, R6, R9, R10 ;  /* 0x00000009060a7224 */ /* 0x000fe400078e020a */
[----:B------:R-:W-:Y:S02]  /*4980*/  IMAD R11, R2, R3, R11 ;  /* 0x00000003020b7224 */ /* 0x000fe400078e020b */
[----:B------:R-:W-:Y:S02]  /*4990*/  IMAD R10, R8, R6, R10 ;  /* 0x00000006080a7224 */ /* 0x000fe400078e020a */
.L_x_91:
[----:B------:R-:W-:Y:S05]  /*49a0*/  BRA.U UP1, `(.L_x_92) ;  /* 0x0000000101107547 */ /* 0x000fea000b800000 */
[----:B------:R-:W-:Y:S04]  /*49b0*/  MOV R2, UR6 ;  /* 0x0000000600027c02 */ /* 0x000fe80008000f00 */
[----:B------:R-:W-:Y:S04]  /*49c0*/  SHF.L.U32 R2, R2, 0x1f, RZ ;  /* 0x0000001f02027819 */ /* 0x000fe800000006ff */
[----:B------:R-:W2:Y:S02]  /*49d0*/  SYNCS.PHASECHK.TRANS64.TRYWAIT P0, [UR7+0xc8], R2 ;  /* 0x0000c802ff0075a7 */ /* 0x000ea40008001107 */
[----:B--2---:R-:W-:Y:S05]  /*49e0*/  @!P0 BRA `(.L_x_93) ;  /* 0x0000005c000c8947 */ /* 0x004fea0003800000 */
.L_x_92:
[----:B------:R-:W-:Y:S02]  /*49f0*/  R2UR UR42, R15 ;  /* 0x000000000f2a72ca */ /* 0x000fe400000e0000 */
[----:B------:R-:W-:Y:S02]  /*4a00*/  R2UR UR43, R14 ;  /* 0x000000000e2b72ca */ /* 0x000fe400000e0000 */
[----:B------:R-:W-:Y:S02]  /*4a10*/  ISETP.NE.U32.AND P2, PT, RZ, UR4, PT ;  /* 0x00000004ff007c0c */ /* 0x000fe4000bf45070 */
[----:B------:R-:W-:Y:S02]  /*4a20*/  SHF.L.U32 R14, R29, 0x1f, RZ ;  /* 0x0000001f1d0e7819 */ /* 0x000fe400000006ff */
[----:B------:R-:W-:Y:S05]  /*4a30*/  ISETP.NE.AND.EX P2, PT, RZ, UR5, PT, P2 ;  /* 0x00000005ff007c0c */ /* 0x000fea000bf45320 */
[----:B------:R-:W-:Y:S02]  /*4a40*/  USHF.L.U32 UR42, UR42, 0x8, URZ ;  /* 0x000000082a2a7899 */ /* 0x000fe400080006ff */
[----:B------:R-:W-:Y:S01]  /*4a50*/  USHF.L.U32 UR43, UR43, 0x6, URZ ;  /* 0x000000062b2b7899 */ /* 0x000fe200080006ff */
[----:B------:R-:W-:Y:S11]  /*4a60*/  BRA.U !UP4, `(.L_x_94) ;  /* 0x000000010c347547 */ /* 0x000ff6000b800000 */
[----:B------:R-:W-:Y:S01]  /*4a70*/  UPLOP3.LUT UP0, UPT, UPT, UPT, UP3, 0x80, 0x8 ;  /* 0x000000000008789c */ /* 0x000fe20003f0f030 */
[----:B--2---:R-:W-:Y:S02]  /*4a80*/  HFMA2 R0, -RZ, RZ, 0, 5.9604644775390625e-08 ;  /* 0x00000001ff007431 */ /* 0x004fe400000001ff */
[----:B------:R-:W-:Y:S03]  /*4a90*/  IMAD.MOV.U32 R96, RZ, RZ, 0x1 ;  /* 0x00000001ff607424 */ /* 0x000fe600078e00ff */
[----:B------:R-:W-:Y:S05]  /*4aa0*/  PLOP3.LUT P0, PT, PT, PT, UP0, 0x80, 0x8 ;  /* 0x000000000008781c */ /* 0x000fea0003f0f008 */
[----:B------:R-:W2:Y:S01]  /*4ab0*/  @UP0 LDCU.64 UR10, c[0x0][0x888] ;  /* 0x00011100ff0a07ac */ /* 0x000ea20008000a00 */
[----:B------:R-:W-:Y:S07]  /*4ac0*/  @UP0 UIMAD UR8, UR36, UR4, URZ ;  /* 0x00000004240802a4 */ /* 0x000fee000f8e02ff */
[----:B------:R-:W-:Y:S01]  /*4ad0*/  @!P0 PRMT R96, R0, 0x7610, R96 ;  /* 0x0000761000608816 */ /* 0x000fe20000000060 */
[----:B--2---:R-:W-:Y:S03]  /*4ae0*/  @UP0 UIMAD.WIDE UR10, UR8, 0x4, UR10 ;  /* 0x00000004080a08a5 */ /* 0x004fe6000f8e020a */
[----:B------:R-:W2:Y:S03]  /*4af0*/  @!UP0 LDCU UR8, c[0x0][0x880] ;  /* 0x00011000ff0887ac */ /* 0x000ea60008000800 */
[----:B------:R-:W-:Y:S01]  /*4b00*/  IMAD.U32 R8, RZ, RZ, UR10 ;  /* 0x0000000aff087e24 */ /* 0x000fe2000f8e00ff */
[----:B------:R-:W-:Y:S05]  /*4b10*/  MOV R9, UR11 ;  /* 0x0000000b00097c02 */ /* 0x000fea0008000f00 */
[----:B-----5:R4:W5:Y:S02]  /*4b20*/  @P0 LDG.E R49, desc[UR46][R8.64] ;  /* 0x0000002e08310981 */ /* 0x020964000c1e1900 */
[----:B--2-4-:R-:W-:Y:S07]  /*4b30*/  @!P0 IMAD.U32 R49, RZ, RZ, UR8 ;  /* 0x00000008ff318e24 */ /* 0x014fee000f8e00ff */
.L_x_94:
[----:B-----5:R-:W-:Y:S01]  /*4b40*/  @!P2 FSETP.EQ.AND P0, PT, R49, RZ, PT ;  /* 0x000000ff3100a20b */ /* 0x020fe20003f02000 */
[----:B------:R-:W-:Y:S01]  /*4b50*/  @!UPT UIADD3 URZ, UPT, UPT, URZ, URZ, URZ ;  /* 0x000000fffffff290 */ /* 0x000fe2000fffe0ff */
[----:B------:R-:W-:Y:S11]  /*4b60*/  @!P2 BRA `(.L_x_95) ;  /* 0x000000000014a947 */ /* 0x000ff60003800000 */
[----:B------:R-:W-:Y:S02]  /*4b70*/  LOP3.LUT P2, RZ, R96, 0xff, RZ, 0xc0, !PT ;  /* 0x000000ff60ff7812 */ /* 0x000fe4000784c0ff */
[----:B------:R-:W-:Y:S04]  /*4b80*/  PLOP3.LUT P0, PT, PT, PT, UP0, 0x80, 0x8 ;  /* 0x000000000008781c */ /* 0x000fe80003f0f008 */
[----:B------:R-:W-:Y:S07]  /*4b90*/  PLOP3.LUT P0, PT, P0, PT, PT, 0x8, 0x80 ;  /* 0x000000000080781c */ /* 0x000fee000070e170 */
[----:B------:R-:W-:Y:S11]  /*4ba0*/  @P2 FSETP.EQ.AND P0, PT, R49, RZ, PT ;  /* 0x000000ff3100220b */ /* 0x000ff60003f02000 */
[----:B------:R-:W-:Y:S02]  /*4bb0*/  @!UPT UIADD3 URZ, UPT, UPT, URZ, URZ, URZ ;  /* 0x000000fffffff290 */ /* 0x000fe4000fffe0ff */
.L_x_95:
[----:B------:R-:W4:Y:S01]  /*4bc0*/  SYNCS.PHASECHK.TRANS64.TRYWAIT P2, [UR7+0xa0], R14 ;  /* 0x0000a00eff0075a7 */ /* 0x000f220008041107 */
[----:B------:R-:W-:Y:S04]  /*4bd0*/  ELECT P4, URZ, PT ;  /* 0x0000000000ff782f */ /* 0x000fe80003880000 */
[----:B------:R-:W-:Y:S11]  /*4be0*/  PLOP3.LUT P4, PT, P0, P4, PT, 0xf2, 0x2f ;  /* 0x00000000002f781c */ /* 0x000ff60000789e72 */
[----:B------:R-:W-:Y:S02]  /*4bf0*/  @!UPT UIADD3 URZ, UPT, UPT, URZ, URZ, URZ ;  /* 0x000000fffffff290 */ /* 0x000fe4000fffe0ff */
[----:B-1----:R-:W-:Y:S05]  /*4c00*/  @!P4 IADD3 R8, P0, PT, R30, 0x580, RZ ;  /* 0x000005801e08c810 */ /* 0x002fea0007f1e0ff */
[----:B--2---:R-:W-:Y:S01]  /*4c10*/  @!P4 IMAD.X R2, RZ, RZ, R31, P0 ;  /* 0x000000ffff02c224 */ /* 0x004fe200000e061f */
[----:B----4-:R-:W-:Y:S07]  /*4c20*/  @!P2 BRA `(.L_x_96) ;  /* 0x000000580094a947 */ /* 0x010fee0003800000 */
.L_x_188:
[----:B------:R-:W-:Y:S01]  /*4c30*/  @!P4 R2UR UR9, R8 ;  /* 0x000000000809c2ca */ /* 0x000fe200000e0000 */
[----:B------:R-:W-:Y:S01]  /*4c40*/  VOTEU.ALL UP1, P4 ;  /* 0x0000000000ff7886 */ /* 0x000fe20002020000 */
[----:B------:R-:W-:Y:S01]  /*4c50*/  @!P4 R2UR UR8, R2 ;  /* 0x000000000208c2ca */ /* 0x000fe200000e0000 */
[----:B------:R-:W-:Y:S01]  /*4c60*/  VOTEU.ALL UP2, P4 ;  /* 0x0000000000ff7886 */ /* 0x000fe20002040000 */
[----:B------:R-:W-:Y:S01]  /*4c70*/  UMOV UR16, 0x0 ;  /* 0x0000000000107882 */ /* 0x000fe20000000000 */
[----:B------:R-:W-:Y:S01]  /*4c80*/  UMOV UR17, 0x10000000 ;  /* 0x1000000000117882 */ /* 0x000fe20000000000 */
[----:B------:R-:W-:Y:S01]  /*4c90*/  @!UP1 UIADD3 UR40, UPT, UPT, UR7, 0x200, URZ ;  /* 0x0000020007289890 */ /* 0x000fe2000fffe0ff */
[----:B-1----:R-:W-:Y:S01]  /*4ca0*/  @!P4 IMAD.MOV.U32 R0, RZ, RZ, 0x1000 ;  /* 0x00001000ff00c424 */ /* 0x002fe200078e00ff */
[----:B------:R-:W-:Y:S01]  /*4cb0*/  UMOV UR44, UR36 ;  /* 0x00000024002c7c82 */ /* 0x000fe20008000000 */
[----:B------:R-:W-:Y:S01]  /*4cc0*/  @!UP1 UIADD3 UR10, UPT, UPT, UR42, 0x80, URZ ;  /* 0x000000802a0a9890 */ /* 0x000fe2000fffe0ff */
[----:B------:R-:W-:Y:S01]  /*4cd0*/  UMOV UR11, UR43 ;  /* 0x0000002b000b7c82 */ /* 0x000fe20008000000 */
[----:B------:R-:W-:Y:S02]  /*4ce0*/  UMOV UR12, UR36 ;  /* 0x00000024000c7c82 */ /* 0x000fe40008000000 */
[----:B------:R-:W-:Y:S01]  /*4cf0*/  IMAD.U32 R8, RZ, RZ, UR9 ;  /* 0x00000009ff087e24 */ /* 0x000fe2000f8e00ff */
[----:B------:R-:W-:Y:S01]  /*4d00*/  UMOV UR9, UR41 ;  /* 0x0000002900097c82 */ /* 0x000fe20008000000 */
[----:B------:R-:W-:Y:S01]  /*4d10*/  IMAD.U32 R9, RZ, RZ, UR8 ;  /* 0x00000008ff097e24 */ /* 0x000fe2000f8e00ff */
[----:B------:R-:W-:Y:S02]  /*4d20*/  @!UP1 UIADD3 UR8, UPT, UPT, UR7, 0xa00, URZ ;  /* 0x00000a0007089890 */ /* 0x000fe4000fffe0ff */
[----:B------:R-:W-:Y:S01]  /*4d30*/  @!P4 R2UR UR18, R8 ;  /* 0x000000000812c2ca */ /* 0x000fe200000e0000 */
[----:B------:R-:W-:Y:S01]  /*4d40*/  VOTEU.ALL UP1, P4 ;  /* 0x0000000000ff7886 */ /* 0x000fe20002020000 */
[----:B------:R-:W-:Y:S01]  /*4d50*/  @!P4 R2UR UR19, R9 ;  /* 0x000000000913c2ca */ /* 0x000fe200000e0000 */
[----:B------:R-:W-:Y:S01]  /*4d60*/  UPRMT UR14, UR37, 0x654, UR41 ;  /* 0x00000654250e7896 */ /* 0x000fe20008000029 */
[----:B------:R-:W-:Y:S05]  /*4d70*/  @!P4 IADD3 R8, P0, PT, R30, 0x580, RZ ;  /* 0x000005801e08c810 */ /* 0x000fea0007f1e0ff */
[----:B------:R-:W-:Y:S06]  /*4d80*/  @!P4 IMAD.X R2, RZ, RZ, R31, P0 ;  /* 0x000000ffff02c224 */ /* 0x000fec00000e061f */
[----:B------:R1:W-:Y:S01]  /*4d90*/  @!UP2 UTMALDG.3D [UR40], [UR18], desc[UR16] ;  /* 0x000010281200a5b4 */ /* 0x0003e20008011000 */
[----:B------:R1:W-:Y:S01]  /*4da0*/  @!UP1 UTMALDG.3D [UR8], [UR18], desc[UR16] ;  /* 0x00001008120095b4 */ /* 0x0003e20008011000 */
[----:B------:R1:W-:Y:S01]  /*4db0*/  @!P4 SYNCS.ARRIVE.TRANS64.RED.A0TR RZ, [UR7+0x80], R0 ;  /* 0x00008000ffffc9a7 */ /* 0x0003e20008300407 */
[----:B------:R-:W-:Y:S01]  /*4dc0*/  SYNCS.ARRIVE.TRANS64.RED.A1T0 RZ, [UR14], RZ ;  /* 0x000000ffffff79a7 */ /* 0x000fe2000810040e */
[----:B------:R-:W2:Y:S02]  /*4dd0*/  SYNCS.PHASECHK.TRANS64.TRYWAIT P2, [UR7+0xa8], R14 ;  /* 0x0000a80eff0075a7 */ /* 0x000ea40008041107 */
[----:B-12---:R-:W-:Y:S05]  /*4de0*/  @!P2 BRA `(.L_x_97) ;  /* 0x00000058003ca947 */ /* 0x006fea0003800000 */
.L_x_190:
        /* <DEDUP_REMOVED lines=8> */
[----:B------:R-:W-:Y:S01]  /*4e70*/  @!UP1 UIADD3 UR32, UPT, UPT, UR7, 0x1200, URZ ;  /* 0x0000120007209890 */ /* 0x000fe2000fffe0ff */
[----:B------:R-:W-:Y:S01]  /*4e80*/  UMOV UR35, UR43 ;  /* 0x0000002b00237c82 */ /* 0x000fe20008000000 */
[----:B------:R-:W-:Y:S03]  /*4e90*/  @!UP1 UIADD3 UR10, UPT, UPT, UR42, 0xa0, URZ ;  /* 0x000000a02a0a9890 */ /* 0x000fe6000fffe0ff */
[----:B------:R-:W-:Y:S01]  /*4ea0*/  IMAD.U32 R8, RZ, RZ, UR9 ;  /* 0x00000009ff087e24 */ /* 0x000fe2000f8e00ff */
[----:B------:R-:W-:Y:S01]  /*4eb0*/  UMOV UR9, UR33 ;  /* 0x0000002100097c82 */ /* 0x000fe20008000000 */
[----:B------:R-:W-:Y:S01]  /*4ec0*/  IMAD.U32 R9, RZ, RZ, UR8 ;  /* 0x00000008ff097e24 */ /* 0x000fe2000f8e00ff */
[----:B------:R-:W-:Y:S02]  /*4ed0*/  @!UP1 UIADD3 UR8, UPT, UPT, UR7, 0x1a00, URZ ;  /* 0x00001a0007089890 */ /* 0x000fe4000fffe0ff */
[----:B------:R-:W-:Y:S01]  /*4ee0*/  @!P4 R2UR UR18, R8 ;  /* 0x000000000812c2ca */ /* 0x000fe200000e0000 */
[----:B------:R-:W-:Y:S01]  /*4ef0*/  VOTEU.ALL UP1, P4 ;  /* 0x0000000000ff7886 */ /* 0x000fe20002020000 */
[----:B------:R-:W-:Y:S01]  /*4f00*/  @!P4 R2UR UR19, R9 ;  /* 0x000000000913c2ca */ /* 0x000fe200000e0000 */
[----:B------:R-:W-:Y:S01]  /*4f10*/  UMOV UR11, UR43 ;  /* 0x0000002b000b7c82 */ /* 0x000fe20008000000 */
[----:B------:R-:W-:Y:S01]  /*4f20*/  UMOV UR12, UR36 ;  /* 0x00000024000c7c82 */ /* 0x000fe20008000000 */
[----:B------:R-:W-:Y:S01]  /*4f30*/  UPRMT UR14, UR37, 0x654, UR33 ;  /* 0x00000654250e7896 */ /* 0x000fe20008000021 */
[----:B------:R-:W-:Y:S05]  /*4f40*/  @!P4 IADD3 R8, P0, PT, R30, 0x580, RZ ;  /* 0x000005801e08c810 */ /* 0x000fea0007f1e0ff */
[----:B------:R-:W-:Y:S04]  /*4f50*/  @!P4 IMAD.X R2, RZ, RZ, R31, P0 ;  /* 0x000000ffff02c224 */ /* 0x000fe800000e061f */
[----:B------:R1:W-:Y:S01]  /*4f60*/  @!UP2 UTMALDG.3D [UR32], [UR18], desc[UR16] ;  /* 0x000010201200a5b4 */ /* 0x0003e20008011000 */
[----:B------:R1:W-:Y:S01]  /*4f70*/  @!UP1 UTMALDG.3D [UR8], [UR18], desc[UR16] ;  /* 0x00001008120095b4 */ /* 0x0003e20008011000 */
[----:B------:R1:W-:Y:S01]  /*4f80*/  @!P4 SYNCS.ARRIVE.TRANS64.RED.A0TR RZ, [UR7+0x88], R0 ;  /* 0x00008800ffffc9a7 */ /* 0x0003e20008300407 */
[----:B------:R-:W-:Y:S01]  /*4f90*/  SYNCS.ARRIVE.TRANS64.RED.A1T0 RZ, [UR14], RZ ;  /* 0x000000ffffff79a7 */ /* 0x000fe2000810040e */
[----:B------:R-:W2:Y:S02]  /*4fa0*/  SYNCS.PHASECHK.TRANS64.TRYWAIT P2, [UR7+0xb0], R14 ;  /* 0x0000b00eff0075a7 */ /* 0x000ea40008041107 */
[----:B-12---:R-:W-:Y:S05]  /*4fb0*/  @!P2 BRA `(.L_x_98) ;  /* 0x0000005400e0a947 */ /* 0x006fea0003800000 */
.L_x_192:
[----:B------:R-:W2:Y:S01]  /*4fc0*/  LDC.64 R12, c[0x0][0xb18] ;  /* 0x0002c600ff0c7b82 */ /* 0x000ea20000000a00 */
[----:B------:R-:W-:Y:S01]  /*4fd0*/  @!P4 R2UR UR8, R2 ;  /* 0x000000000208c2ca */ /* 0x000fe200000e0000 */
[----:B------:R-:W-:Y:S01]  /*4fe0*/  VOTEU.ALL UP1, P4 ;  /* 0x0000000000ff7886 */ /* 0x000fe20002020000 */
[----:B------:R-:W-:Y:S01]  /*4ff0*/  @!P4 R2UR UR9, R8 ;  /* 0x000000000809c2ca */ /* 0x000fe200000e0000 */
[----:B------:R-:W-:Y:S01]  /*5000*/  VOTEU.ALL UP2, P4 ;  /* 0x0000000000ff7886 */ /* 0x000fe20002040000 */
[----:B------:R-:W-:Y:S03]  /*5010*/  UMOV UR16, 0x0 ;  /* 0x0000000000107882 */ /* 0x000fe60000000000 */
[----:B------:R-:W4:Y:S01]  /*5020*/  @!P1 LDC R2, c[0x0][0xb0c] ;  /* 0x0002c300ff029b82 */ /* 0x000f220000000800 */
[----:B------:R-:W-:Y:S01]  /*5030*/  @!UP1 UIADD3 UR26, UPT, UPT, UR42, 0x40, URZ ;  /* 0x000000402a1a9890 */ /* 0x000fe2000fffe0ff */
[----:B-1----:R-:W-:Y:S01]  /*5040*/  @!P4 IMAD.MOV.U32 R0, RZ, RZ, 0x1000 ;  /* 0x00001000ff00c424 */ /* 0x002fe200078e00ff */
[----:B------:R-:W-:Y:S01]  /*5050*/  @!UP1 UIADD3 UR24, UPT, UPT, UR7, 0x2200, URZ ;  /* 0x0000220007189890 */ /* 0x000fe2000fffe0ff */
[----:B------:R-:W-:Y:S01]  /*5060*/  @P3 SHF.R.U32.HI R26, RZ, 0x10, R21 ;  /* 0x00000010ff1a3819 */ /* 0x000fe20000011615 */
[----:B------:R-:W-:Y:S01]  /*5070*/  UMOV UR17, 0x10000000 ;  /* 0x1000000000117882 */ /* 0x000fe20000000000 */
[----:B------:R-:W-:Y:S01]  /*5080*/  UMOV UR27, UR43 ;  /* 0x0000002b001b7c82 */ /* 0x000fe20008000000 */
[----:B------:R-:W-:Y:S01]  /*5090*/  UMOV UR28, UR36 ;  /* 0x00000024001c7c82 */ /* 0x000fe20008000000 */
[----:B------:R-:W-:Y:S01]  /*50a0*/  IMAD.U32 R9, RZ, RZ, UR8 ;  /* 0x00000008ff097e24 */ /* 0x000fe2000f8e00ff */
[----:B------:R-:W-:Y:S01]  /*50b0*/  @!UP1 UIADD3 UR10, UPT, UPT, UR42, 0xc0, URZ ;  /* 0x000000c02a0a9890 */ /* 0x000fe2000fffe0ff */
[----:B------:R-:W-:Y:S01]  /*50c0*/  IMAD.U32 R8, RZ, RZ, UR9 ;  /* 0x00000009ff087e24 */ /* 0x000fe2000f8e00ff */
[----:B------:R-:W-:Y:S01]  /*50d0*/  @!UP1 UIADD3 UR8, UPT, UPT, UR7, 0x2a00, URZ ;  /* 0x00002a0007089890 */ /* 0x000fe2000fffe0ff */
[----:B------:R-:W-:Y:S01]  /*50e0*/  VIADD R28, R28, 0x1 ;  /* 0x000000011c1c7836 */ /* 0x000fe20000000000 */
[----:B------:R-:W-:Y:S01]  /*50f0*/  @!P4 R2UR UR19, R9 ;  /* 0x000000000913c2ca */ /* 0x000fe200000e0000 */
[----:B------:R-:W-:Y:S01]  /*5100*/  VOTEU.ALL UP1, P4 ;  /* 0x0000000000ff7886 */ /* 0x000fe20002020000 */
[----:B------:R-:W-:Y:S01]  /*5110*/  @!P4 R2UR UR18, R8 ;  /* 0x000000000812c2ca */ /* 0x000fe200000e0000 */
[----:B------:R-:W-:Y:S01]  /*5120*/  UMOV UR9, UR25 ;  /* 0x0000001900097c82 */ /* 0x000fe20008000000 */
[----:B------:R-:W1:Y:S01]  /*5130*/  LDC.64 R8, c[0x0][0xb10] ;  /* 0x0002c400ff087b82 */ /* 0x000e620000000a00 */
[----:B------:R-:W-:Y:S01]  /*5140*/  UMOV UR11, UR43 ;  /* 0x0000002b000b7c82 */ /* 0x000fe20008000000 */
[----:B------:R-:W-:Y:S01]  /*5150*/  UMOV UR12, UR36 ;  /* 0x00000024000c7c82 */ /* 0x000fe20008000000 */
[----:B------:R-:W-:Y:S08]  /*5160*/  UPRMT UR14, UR37, 0x654, UR25 ;  /* 0x00000654250e7896 */ /* 0x000ff00008000019 */
[----:B------:R1:W-:Y:S01]  /*5170*/  @!UP2 UTMALDG.3D [UR24], [UR18], desc[UR16] ;  /* 0x000010181200a5b4 */ /* 0x0003e20008011000 */
[----:B------:R1:W-:Y:S01]  /*5180*/  @!UP1 UTMALDG.3D [UR8], [UR18], desc[UR16] ;  /* 0x00001008120095b4 */ /* 0x0003e20008011000 */
[----:B------:R5:W-:Y:S01]  /*5190*/  @!P4 SYNCS.ARRIVE.TRANS64.RED.A0TR RZ, [UR7+0x90], R0 ;  /* 0x00009000ffffc9a7 */ /* 0x000be20008300407 */
[C---:B-1----:R-:W-:Y:S01]  /*51a0*/  @!P1 IMAD.HI.U32 R8, R11.reuse, R8, RZ ;  /* 0x000000080b089227 */ /* 0x042fe200078e00ff */
[----:B--2---:R-:W-:Y:S02]  /*51b0*/  @!P1 ISETP.NE.AND P0, PT, R12, 0x1, PT ;  /* 0x000000010c00980c */ /* 0x004fe40003f05270 */
[----:B----4-:R-:W-:Y:S01]  /*51c0*/  @!P1 ISETP.NE.AND P2, PT, R2, 0x1, PT ;  /* 0x000000010200980c */ /* 0x010fe20003f45270 */
[C---:B------:R-:W-:Y:S01]  /*51d0*/  @!P1 IMAD.HI.U32 R13, R10.reuse, R13, RZ ;  /* 0x0000000d0a0d9227 */ /* 0x040fe200078e00ff */
[----:B------:R-:W-:Y:S04]  /*51e0*/  @!P1 SHF.R.U32.HI R8, RZ, R9, R8 ;  /* 0x00000009ff089219 */ /* 0x000fe80000011608 */
[----:B------:R-:W-:Y:S01]  /*51f0*/  @!P1 SEL R8, R11, R8, !P2 ;  /* 0x000000080b089207 */ /* 0x000fe20005000000 */
[----:B------:R-:W-:Y:S01]  /*5200*/  SYNCS.ARRIVE.TRANS64.RED.A1T0 RZ, [UR14], RZ ;  /* 0x000000ffffff79a7 */ /* 0x000fe2000810040e */
[----:B------:R-:W1:Y:S01]  /*5210*/  SYNCS.PHASECHK.TRANS64.TRYWAIT P5, [UR7+0xb8], R14 ;  /* 0x0000b80eff0075a7 */ /* 0x000e6200080a1107 */
[----:B-----5:R-:W2:Y:S02]  /*5220*/  @!P1 LDC R0, c[0x0][0xb20] ;  /* 0x0002c800ff009b82 */ /* 0x020ea40000000800 */
[----:B--2---:R-:W-:Y:S04]  /*5230*/  @!P1 SHF.R.U32.HI R0, RZ, R0, R13 ;  /* 0x00000000ff009219 */ /* 0x004fe8000001160d */
[----:B------:R-:W-:Y:S05]  /*5240*/  @!P1 SEL R9, R10, R0, !P0 ;  /* 0x000000000a099207 */ /* 0x000fea0004000000 */
[----:B------:R-:W-:Y:S02]  /*5250*/  @!P1 IMAD.IADD R0, R9, 0x1, -R8 ;  /* 0x0000000109009824 */ /* 0x000fe400078e0a08 */
[----:B------:R-:W-:Y:S02]  /*5260*/  @!P1 IMAD.IADD R8, R8, 0x1, -R9 ;  /* 0x0000000108089824 */ /* 0x000fe400078e0a09 */
[----:B------:R-:W-:Y:S02]  /*5270*/  @!P1 IMAD R11, R0, R2, R11 ;  /* 0x00000002000b9224 */ /* 0x000fe400078e020b */
[----:B------:R-:W-:Y:S01]  /*5280*/  @!P1 IMAD R10, R8, R12, R10 ;  /* 0x0000000c080a9224 */ /* 0x000fe200078e020a */
[----:B-1----:R-:W-:Y:S06]  /*5290*/  @!P5 BRA `(.L_x_99) ;  /* 0x000000540040d947 */ /* 0x002fec0003800000 */
.L_x_194:
[----:B------:R-:W-:Y:S01]  /*52a0*/  @!P4 IADD3 R2, P0, PT, R30, 0x580, RZ ;  /* 0x000005801e02c810 */ /* 0x000fe20007f1e0ff */
[----:B------:R-:W-:Y:S01]  /*52b0*/  VOTEU.ALL UP1, P4 ;  /* 0x0000000000ff7886 */ /* 0x000fe20002020000 */
[----:B------:R-:W-:Y:S01]  /*52c0*/  VOTEU.ALL UP2, P4 ;  /* 0x0000000000ff7886 */ /* 0x000fe20002040000 */
[----:B------:R-:W-:Y:S01]  /*52d0*/  UMOV UR14, 0x0 ;  /* 0x00000000000e7882 */ /* 0x000fe20000000000 */
[----:B------:R-:W-:Y:S01]  /*52e0*/  @!P4 R2UR UR9, R2 ;  /* 0x000000000209c2ca */ /* 0x000fe200000e0000 */
[----:B-1----:R-:W-:Y:S01]  /*52f0*/  @!P4 IMAD.X R0, RZ, RZ, R31, P0 ;  /* 0x000000ffff00c224 */ /* 0x002fe200000e061f */
[----:B------:R-:W-:Y:S01]  /*5300*/  @!UP1 UIADD3 UR17, UPT, UPT, UR7, 0x98, URZ ;  /* 0x0000009807119890 */ /* 0x000fe2000fffe0ff */
[----:B------:R-:W-:Y:S01]  /*5310*/  ISETP.NE.AND P0, PT, R28, 0x2, PT ;  /* 0x000000021c00780c */ /* 0x000fe20003f05270 */
[----:B------:R-:W-:Y:S01]  /*5320*/  @!UP1 UIADD3 UR18, UPT, UPT, UR42, 0x60, URZ ;  /* 0x000000602a129890 */ /* 0x000fe2000fffe0ff */
[----:B------:R-:W-:Y:S01]  /*5330*/  LOP3.LUT R29, R29, 0x1, RZ, 0x3c, !PT ;  /* 0x000000011d1d7812 */ /* 0x000fe200078e3cff */
[----:B------:R-:W-:Y:S01]  /*5340*/  @!UP1 UIADD3 UR16, UPT, UPT, UR7, 0x3200, URZ ;  /* 0x0000320007109890 */ /* 0x000fe2000fffe0ff */
[----:B------:R-:W-:Y:S01]  /*5350*/  @!P4 R2UR UR8, R0 ;  /* 0x000000000008c2ca */ /* 0x000fe200000e0000 */
[----:B------:R-:W-:Y:S01]  /*5360*/  UMOV UR15, 0x10000000 ;  /* 0x10000000000f7882 */ /* 0x000fe20000000000 */
[----:B------:R-:W-:Y:S01]  /*5370*/  UMOV UR19, UR43 ;  /* 0x0000002b00137c82 */ /* 0x000fe20008000000 */
[----:B------:R-:W-:Y:S01]  /*5380*/  UMOV UR20, UR36 ;  /* 0x0000002400147c82 */ /* 0x000fe20008000000 */
[----:B------:R-:W-:Y:S01]  /*5390*/  @!UP1 UIADD3 UR10, UPT, UPT, UR42, 0xe0, URZ ;  /* 0x000000e02a0a9890 */ /* 0x000fe2000fffe0ff */
[----:B------:R-:W-:Y:S01]  /*53a0*/  SEL R0, RZ, 0x1, P0 ;  /* 0x00000001ff007807 */ /* 0x000fe20000000000 */
[----:B------:R-:W-:Y:S01]  /*53b0*/  IMAD.U32 R8, RZ, RZ, UR9 ;  /* 0x00000009ff087e24 */ /* 0x000fe2000f8e00ff */
[----:B------:R-:W-:Y:S01]  /*53c0*/  UMOV UR11, UR43 ;  /* 0x0000002b000b7c82 */ /* 0x000fe20008000000 */
[----:B------:R-:W-:Y:S01]  /*53d0*/  UMOV UR12, UR36 ;  /* 0x00000024000c7c82 */ /* 0x000fe20008000000 */
[----:B------:R-:W-:Y:S01]  /*53e0*/  UMOV UR9, UR17 ;  /* 0x0000001100097c82 */ /* 0x000fe20008000000 */
[----:B------:R-:W-:Y:S01]  /*53f0*/  @P3 R2UR UR36, R26 ;  /* 0x000000001a2432ca */ /* 0x000fe200000e0000 */
[----:B------:R-:W-:Y:S01]  /*5400*/  IMAD.IADD R15, R10, 0x1, R94 ;  /* 0x000000010a0f7824 */ /* 0x000fe200078e025e */
[----:B------:R-:W-:Y:S01]  /*5410*/  @!P4 R2UR UR22, R8 ;  /* 0x000000000816c2ca */ /* 0x000fe200000e0000 */
[----:B------:R-:W-:Y:S01]  /*5420*/  IMAD.U32 R9, RZ, RZ, UR8 ;  /* 0x00000008ff097e24 */ /* 0x000fe2000f8e00ff */
[----:B------:R-:W-:Y:S01]  /*5430*/  @!UP1 UIADD3 UR8, UPT, UPT, UR7, 0x3a00, URZ ;  /* 0x00003a0007089890 */ /* 0x000fe2000fffe0ff */
[----:B------:R-:W-:Y:S01]  /*5440*/  LOP3.LUT R27, R27, R0, RZ, 0x3c, !PT ;  /* 0x000000001b1b7212 */ /* 0x000fe200078e3cff */
[----:B------:R-:W-:Y:S01]  /*5450*/  VOTEU.ALL UP1, P4 ;  /* 0x0000000000ff7886 */ /* 0x000fe20002020000 */
[----:B------:R-:W-:Y:S01]  /*5460*/  IMAD.IADD R14, R11, 0x1, R95 ;  /* 0x000000010b0e7824 */ /* 0x000fe200078e025f */
[----:B------:R-:W-:Y:S02]  /*5470*/  @!P4 R2UR UR23, R9 ;  /* 0x000000000917c2ca */ /* 0x000fe400000e0000 */
[----:B------:R-:W-:Y:S11]  /*5480*/  SEL R28, R28, RZ, P0 ;  /* 0x000000ff1c1c7207 */ /* 0x000ff60000000000 */
[----:B------:R2:W-:Y:S01]  /*5490*/  @!UP2 UTMALDG.3D [UR16], [UR22], desc[UR14] ;  /* 0x00000e101600a5b4 */ /* 0x0005e20008011000 */
[----:B------:R2:W-:Y:S01]  /*54a0*/  @!UP1 UTMALDG.3D [UR8], [UR22], desc[UR14] ;  /* 0x00000e08160095b4 */ /* 0x0005e20008011000 */
[----:B------:R2:W-:Y:S01]  /*54b0*/  @!P4 SYNCS.ARRIVE.TRANS64.RED.A0TR RZ, [UR7+0x98], R25 ;  /* 0x00009819ffffc9a7 */ /* 0x0005e20008300407 */
[----:B------:R-:W-:Y:S01]  /*54c0*/  UPLOP3.LUT UP1, UPT, UPT, UPT, UPT, 0x80, 0x8 ;  /* 0x000000000008789c */ /* 0x000fe20003f2f070 */
[----:B------:R-:W-:Y:S01]  /*54d0*/  SYNCS.ARRIVE.TRANS64.RED.A1T0 RZ, [UR13], RZ ;  /* 0x000000ffffff79a7 */ /* 0x000fe2000810040d */
[----:B------:R-:W-:Y:S09]  /*54e0*/  @P3 BRA `(.L_x_100) ;  /* 0xfffffff000343947 */ /* 0x000ff2000383ffff */
[----:B------:R-:W-:-:S04]  /*54f0*/  SHF.L.U32 R2, R29, 0x1f, RZ ;  /* 0x0000001f1d027819 */ /* 0x000fc800000006ff */
[----:B------:R-:W1:Y:S02]  /*5500*/  SYNCS.PHASECHK.TRANS64.TRYWAIT P0, [UR7+0xa0], R2 ;  /* 0x0000a002ff0075a7 */ /* 0x000e640008001107 */
[----:B-1----:R-:W-:Y:S05]  /*5510*/  @!P0 BRA `(.L_x_101) ;  /* 0x0000005000b88947 */ /* 0x002fea0003800000 */
.L_x_196:
[----:B------:R-:W4:Y:S02]  /*5520*/  SYNCS.PHASECHK.TRANS64.TRYWAIT P0, [UR7+0xa8], R2 ;  /* 0x0000a802ff0075a7 */ /* 0x000f240008001107 */
[----:B----4-:R-:W-:Y:S05]  /*5530*/  @!P0 BRA `(.L_x_102) ;  /* 0x0000005000c88947 */ /* 0x010fea0003800000 */
.L_x_198:
[----:B------:R-:W4:Y:S02]  /*5540*/  SYNCS.PHASECHK.TRANS64.TRYWAIT P0, [UR7+0xb0], R2 ;  /* 0x0000b002ff0075a7 */ /* 0x000f240008001107 */
[----:B----4-:R-:W-:Y:S05]  /*5550*/  @!P0 BRA `(.L_x_103) ;  /* 0x0000005000d88947 */ /* 0x010fea0003800000 */
.L_x_200:
[----:B-1----:R-:W-:-:S07]  /*5560*/  MOV R0, UR7 ;  /* 0x0000000700007c02 */ /* 0x002fce0008000f00 */
.L_x_104:
[----:B-1----:R-:W-:-:S04]  /*5570*/  SHF.L.U32 R2, R29, 0x1f, RZ ;  /* 0x0000001f1d027819 */ /* 0x002fc800000006ff */
[----:B------:R1:W4:Y:S03]  /*5580*/  SYNCS.PHASECHK.TRANS64.TRYWAIT P0, [R0+URZ+0xb8], R2 ;  /* 0x0000b802000075a7 */ /* 0x00032600080011ff */
[----:B----4-:R-:W-:Y:S05]  /*5590*/  @!P0 NANOSLEEP.SYNCS 0x989680 ;  /* 0x009896800000895d */ /* 0x010fea0003900000 */
[----:B------:R-:W4:Y:S02]  /*55a0*/  @!P0 SYNCS.PHASECHK.TRANS64 P0, [R0+URZ+0xb8], R2 ;  /* 0x0000b802000085a7 */ /* 0x000f2400080010ff */
[----:B--2-4-:R-:W-:Y:S05]  /*55b0*/  @P0 EXIT ;  /* 0x000000000000094d */ /* 0x014fea0003800000 */
[----:B------:R-:W-:Y:S05]  /*55c0*/  BRA `(.L_x_104) ;  /* 0xfffffffc00e87947 */ /* 0x000fea000383ffff */
.L_x_89:
[----:B------:R-:W-:-:S06]  /*55d0*/  UISETP.GE.AND UP1, UPT, UR10, 0x4, UPT ;  /* 0x000000040a00788c */ /* 0x000fcc000bf26270 */
[----:B------:R-:W-:-:S13]  /*55e0*/  PLOP3.LUT P0, PT, PT, PT, UP1, 0x80, 0x8 ;  /* 0x000000000008781c */ /* 0x000fda0003f0f018 */
[----:B------:R-:W-:Y:S05]  /*55f0*/  @!P0 EXIT ;  /* 0x000000000000894d */ /* 0x000fea0003800000 */
[----:B------:R-:W-:Y:S01]  /*5600*/  BAR.SYNC.DEFER_BLOCKING 0x6, 0xa0 ;  /* 0x0182800000007b1d */ /* 0x000fe20000010000 */
[C---:B------:R-:W-:Y:S01]  /*5610*/  IMAD.SHL.U32 R101, R109.reuse, 0x20, RZ ;  /* 0x000000206d657824 */ /* 0x040fe200078e00ff */
[----:B------:R-:W-:Y:S01]  /*5620*/  CS2R R106, SRZ ;  /* 0x00000000006a7805 */ /* 0x000fe2000001ff00 */
[C---:B------:R-:W-:Y:S01]  /*5630*/  IMAD.SHL.U32 R2, R109.reuse, 0x4, RZ ;  /* 0x000000046d027824 */ /* 0x040fe200078e00ff */
[----:B------:R-:W-:Y:S01]  /*5640*/  CS2R R104, SRZ ;  /* 0x0000000000687805 */ /* 0x000fe2000001ff00 */
[----:B------:R-:W-:Y:S01]  /*5650*/  IMAD.U32 R46, R109, 0x10000, RZ ;  /* 0x000100006d2e7824 */ /* 0x000fe200078e00ff */
[----:B------:R-:W-:Y:S02]  /*5660*/  UMOV UR49, 0x400 ;  /* 0x0000040000317882 */ /* 0x000fe40000000000 */
[----:B------:R-:W1:Y:S01]  /*5670*/  LDC R99, c[0x0][0x370] ;  /* 0x0000dc00ff637b82 */ /* 0x000e620000000800 */
[----:B------:R-:W-:Y:S01]  /*5680*/  ULEA UR49, UR37, UR49, 0x18 ;  /* 0x0000003125317291 */ /* 0x000fe2000f8ec0ff */
[C---:B------:R-:W-:Y:S01]  /*5690*/  LOP3.LUT R3, R101.reuse, 0x80, RZ, 0xc0, !PT ;  /* 0x0000008065037812 */ /* 0x040fe200078ec0ff */
[C---:B------:R-:W-:Y:S01]  /*56a0*/  IMAD.SHL.U32 R4, R102.reuse, 0x400, RZ ;  /* 0x0000040066047824 */ /* 0x040fe200078e00ff */
[----:B------:R-:W-:Y:S01]  /*56b0*/  LOP3.LUT R100, R101, 0xb60, RZ, 0xc0, !PT ;  /* 0x00000b6065647812 */ /* 0x000fe200078ec0ff */
[----:B------:R-:W-:Y:S01]  /*56c0*/  UIADD3 UR4, UPT, UPT, UR49, 0x4200, URZ ;  /* 0x0000420031047890 */ /* 0x000fe2000fffe0ff */
[----:B------:R-:W-:Y:S01]  /*56d0*/  LOP3.LUT R2, R3, 0x10, R2, 0xf8, !PT ;  /* 0x0000001003027812 */ /* 0x000fe200078ef802 */
[----:B------:R-:W-:Y:S01]  /*56e0*/  IMAD.SHL.U32 R3, R102, 0x200000, RZ ;  /* 0x0020000066037824 */ /* 0x000fe200078e00ff */
[----:B------:R-:W2:Y:S01]  /*56f0*/  LDC R42, c[0x0][0xb0c] ;  /* 0x0002c300ff2a7b82 */ /* 0x000ea20000000800 */
[----:B------:R-:W-:Y:S01]  /*5700*/  LOP3.LUT R100, R100, 0x400, R4, 0xf8, !PT ;  /* 0x0000040064647812 */ /* 0x000fe200078ef804 */
[----:B------:R-:W-:Y:S01]  /*5710*/  IMAD.MOV.U32 R45, RZ, RZ, RZ ;  /* 0x000000ffff2d7224 */ /* 0x000fe200078e00ff */
[----:B------:R-:W-:Y:S01]  /*5720*/  LOP3.LUT P0, RZ, R101, 0x80, RZ, 0xc0, !PT ;  /* 0x0000008065ff7812 */ /* 0x000fe2000780c0ff */
[----:B------:R-:W-:Y:S01]  /*5730*/  IMAD.MOV.U32 R112, RZ, RZ, RZ ;  /* 0x000000ffff707224 */ /* 0x000fe200078e00ff */
[----:B------:R-:W-:Y:S01]  /*5740*/  LOP3.LUT R3, R3, 0x200000, RZ, 0xc0, !PT ;  /* 0x0020000003037812 */ /* 0x000fe200078ec0ff */
[----:B------:R-:W-:Y:S01]  /*5750*/  IMAD.U32 R108, RZ, RZ, UR4 ;  /* 0x00000004ff6c7e24 */ /* 0x000fe2000f8e00ff */
[----:B------:R-:W-:Y:S01]  /*5760*/  LOP3.LUT R100, R100, R2, RZ, 0xfc, !PT ;  /* 0x0000000264647212 */ /* 0x000fe200078efcff */
[----:B------:R-:W3:Y:S01]  /*5770*/  LDC R97, c[0x0][0xb20] ;  /* 0x0002c800ff617b82 */ /* 0x000ee20000000800 */
[----:B------:R-:W4:Y:S01]  /*5780*/  LDS R0, [UR49+0x180] ;  /* 0x00018031ff007984 */ /* 0x000f220008000800 */
[----:B------:R-:W-:Y:S01]  /*5790*/  LOP3.LUT R46, R3, 0x400000, R46, 0xf8, !PT ;  /* 0x00400000032e7812 */ /* 0x000fe200078ef82e */
[----:B------:R-:W1:Y:S01]  /*57a0*/  LDCU.64 UR52, c[0x0][0x348] ;  /* 0x00006900ff3477ac */ /* 0x000e620008000a00 */
[----:B------:R-:W-:-:S02]  /*57b0*/  P2R R2, PR, RZ, 0x1 ;  /* 0x00000001ff027803 */ /* 0x000fc40000000000 */
[----:B------:R-:W-:Y:S01]  /*57c0*/  LOP3.LUT R109, R109, 0x60, RZ, 0xc0, !PT ;  /* 0x000000606d6d7812 */ /* 0x000fe200078ec0ff */
[----:B------:R-:W1:Y:S01]  /*57d0*/  LDCU.64 UR38, c[0x0][0x888] ;  /* 0x00011100ff2677ac */ /* 0x000e620008000a00 */
[----:B------:R-:W1:Y:S01]  /*57e0*/  LDC R41, c[0x0][0xb30] ;  /* 0x0002cc00ff297b82 */ /* 0x000e620000000800 */
[----:B------:R-:W1:Y:S01]  /*57f0*/  LDCU.64 UR44, c[0x0][0x890] ;  /* 0x00011200ff2c77ac */ /* 0x000e620008000a00 */
[----:B------:R-:W-:-:S06]  /*5800*/  UIADD3 UR48, UPT, UPT, UR49, 0x200, URZ ;  /* 0x0000020031307890 */ /* 0x000fcc000fffe0ff */
[----:B------:R-:W1:Y:S08]  /*5810*/  LDC.64 R92, c[0x0][0xb10] ;  /* 0x0002c400ff5c7b82 */ /* 0x000e700000000a00 */
[----:B------:R-:W1:Y:S08]  /*5820*/  LDC.64 R38, c[0x0][0xb18] ;  /* 0x0002c600ff267b82 */ /* 0x000e700000000a00 */
[----:B------:R-:W1:Y:S08]  /*5830*/  LDC.64 R36, c[0x0][0xb28] ;  /* 0x0002ca00ff247b82 */ /* 0x000e700000000a00 */
[----:B------:R-:W1:Y:S01]  /*5840*/  LDC.64 R90, c[0x0][0x8b0] ;  /* 0x00022c00ff5a7b82 */ /* 0x000e620000000a00 */
[----:B----4-:R-:W-:-:S07]  /*5850*/  IMAD.IADD R46, R0, 0x1, R46 ;  /* 0x00000001002e7824 */ /* 0x010fce00078e022e */
[----:B------:R-:W4:Y:S08]  /*5860*/  LDC.64 R88, c[0x0][0x8a8] ;  /* 0x00022a00ff587b82 */ /* 0x000f300000000a00 */
[----:B--23--:R-:W1:Y:S02]  /*5870*/  LDC R98, c[0x0][0x374] ;  /* 0x0000dd00ff627b82 */ /* 0x00ce640000000800 */
.L_x_146:
[----:B------:R-:W-:Y:S02]  /*5880*/  LEA R0, R112, UR49, 0x3 ;  /* 0x0000003170007c11 */ /* 0x000fe4000f8e18ff */
[----:B------:R-:W-:Y:S02]  /*5890*/  SHF.L.U32 R2, R106, 0x1f, RZ ;  /* 0x0000001f6a027819 */ /* 0x000fe400000006ff */
[----:B------:R-:W-:Y:S02]  /*58a0*/  LEA R16, R112, UR49, 0x4 ;  /* 0x0000003170107c11 */ /* 0x000fe4000f8e20ff */
[----:B------:R-:W2:Y:S02]  /*58b0*/  SYNCS.PHASECHK.TRANS64.TRYWAIT P0, [R0+URZ+0xd0], R2 ;  /* 0x0000d002000075a7 */ /* 0x000ea400080011ff */
[----:B-12---:R-:W-:Y:S05]  /*58c0*/  @!P0 BRA `(.L_x_105) ;  /* 0x0000005000148947 */ /* 0x006fea0003800000 */
.L_x_201:
[----:B------:R-:W3:Y:S01]  /*58d0*/  LDC.64 R10, c[0x0][0xb10] ;  /* 0x0002c400ff0a7b82 */ /* 0x000ee20000000a00 */
[----:B------:R-:W4:Y:S01]  /*58e0*/  LDS.128 R16, [R16+0x160] ;  /* 0x0001600010107984 */ /* 0x000f220000000c00 */
[----:B-1----:R-:W-:Y:S01]  /*58f0*/  ISETP.NE.AND P1, PT, R41, 0x1, PT ;  /* 0x000000012900780c */ /* 0x002fe20003f25270 */
[----:B--2---:R-:W-:Y:S01]  /*5900*/  VIADD R0, R0, 0xe0 ;  /* 0x000000e000007836 */ /* 0x004fe20000000000 */
[----:B------:R-:W-:Y:S04]  /*5910*/  ISETP.GE.AND P0, PT, R40, 0x1, PT ;  /* 0x000000012800780c */ /* 0x000fe80003f06270 */
[----:B------:R-:W1:Y:S01]  /*5920*/  LDC.64 R8, c[0x0][0xb18] ;  /* 0x0002c600ff087b82 */ /* 0x000e620000000a00 */
[----:B------:R-:W-:Y:S01]  /*5930*/  PRMT R0, RZ, 0x654, R0 ;  /* 0x00000654ff007816 */ /* 0x000fe20000000000 */
[----:B------:R-:W-:Y:S01]  /*5940*/  @!PT LDS RZ, [RZ] ;  /* 0x00000000fffff984 */ /* 0x000fe20000000800 */
[----:B------:R-:W-:Y:S01]  /*5950*/  @!PT LDS RZ, [RZ] ;  /* 0x00000000fffff984 */ /* 0x000fe20000000800 */
[----:B------:R-:W-:Y:S01]  /*5960*/  @!PT LDS RZ, [RZ] ;  /* 0x00000000fffff984 */ /* 0x000fe20000000800 */
[----:B------:R-:W-:Y:S01]  /*5970*/  @!PT LDS RZ, [RZ] ;  /* 0x00000000fffff984 */ /* 0x000fe20000000800 */
[----:B------:R2:W-:Y:S06]  /*5980*/  MEMBAR.ALL.CTA ;  /* 0x0000000000007992 */ /* 0x0005ec0000008000 */
[----:B--2---:R-:W2:Y:S01]  /*5990*/  FENCE.VIEW.ASYNC.S ;  /* 0x00000000000073c6 */ /* 0x004ea20000000000 */
[----:B------:R-:W1:Y:S08]  /*59a0*/  @!P1 LDC R12, c[0x0][0xb20] ;  /* 0x0002c800ff0c9b82 */ /* 0x000e700000000800 */
[----:B------:R-:W1:Y:S01]  /*59b0*/  @!P1 LDC R7, c[0x0][0xb0c] ;  /* 0x0002c300ff079b82 */ /* 0x000e620000000800 */
[----:B--2---:R2:W-:Y:S01]  /*59c0*/  SYNCS.ARRIVE.TRANS64.RED.A1T0 RZ, [R0+URZ], RZ ;  /* 0x000000ff00ff79a7 */ /* 0x0045e200081004ff */
[----:B----4-:R-:W-:Y:S04]  /*59d0*/  LOP3.LUT P4, RZ, R18, 0x1, RZ, 0xc0, !PT ;  /* 0x0000000112ff7812 */ /* 0x010fe8000788c0ff */
[----:B------:R-:W-:Y:S09]  /*59e0*/  P2R R110, PR, RZ, 0x10 ;  /* 0x00000010ff6e7803 */ /* 0x000ff20000000000 */
[----:B------:R-:W-:Y:S02]  /*59f0*/  @P4 MOV R44, R16 ;  /* 0x00000010002c4202 */ /* 0x000fe40000000f00 */
[----:B------:R-:W-:Y:S01]  /*5a00*/  @P4 LOP3.LUT R43, R17, 0xffff, RZ, 0xc0, !PT ;  /* 0x0000ffff112b4812 */ /* 0x000fe200078ec0ff */
[----:B--23--:R-:W-:Y:S06]  /*5a10*/  @!P0 BRA `(.L_x_106) ;  /* 0x0000000000a48947 */ /* 0x00cfec0003800000 */
[----:B------:R-:W-:Y:S01]  /*5a20*/  IMAD.HI.U32 R0, R98, R39, RZ ;  /* 0x0000002762007227 */ /* 0x000fe200078e00ff */
[----:B------:R-:W-:Y:S02]  /*5a30*/  ISETP.NE.AND P0, PT, R38, 0x1, PT ;  /* 0x000000012600780c */ /* 0x000fe40003f05270 */
[----:B------:R-:W-:Y:S01]  /*5a40*/  ISETP.NE.AND P2, PT, R40, 0x1, PT ;  /* 0x000000012800780c */ /* 0x000fe20003f45270 */
[----:B------:R-:W-:Y:S01]  /*5a50*/  IMAD.HI.U32 R4, R99, R92, RZ ;  /* 0x0000005c63047227 */ /* 0x000fe200078e00ff */
[----:B------:R-:W-:Y:S02]  /*5a60*/  SHF.R.U32.HI R0, RZ, R97, R0 ;  /* 0x00000061ff007219 */ /* 0x000fe40000011600 */
[----:B------:R-:W-:Y:S01]  /*5a70*/  ISETP.NE.AND P3, PT, R42, 0x1, PT ;  /* 0x000000012a00780c */ /* 0x000fe20003f65270 */
[----:B------:R-:W-:Y:S01]  /*5a80*/  IMAD.HI.U32 R6, R43, R39, RZ ;  /* 0x000000272b067227 */ /* 0x000fe200078e00ff */
[-C--:B------:R-:W-:Y:S02]  /*5a90*/  SHF.R.U32.HI R4, RZ, R93.reuse, R4 ;  /* 0x0000005dff047219 */ /* 0x080fe40000011604 */
[----:B------:R-:W-:Y:S01]  /*5aa0*/  SEL R0, R98, R0, !P0 ;  /* 0x0000000062007207 */ /* 0x000fe20004000000 */
[----:B------:R-:W-:Y:S01]  /*5ab0*/  IMAD.HI.U32 R5, R44, R92, RZ ;  /* 0x0000005c2c057227 */ /* 0x000fe200078e00ff */
[----:B------:R-:W-:Y:S03]  /*5ac0*/  SEL R4, R99, R4, !P3 ;  /* 0x0000000463047207 */ /* 0x000fe60005800000 */
[-C--:B------:R-:W-:Y:S01]  /*5ad0*/  IMAD.HI.U32 R3, R0, R36.reuse, RZ ;  /* 0x0000002400037227 */ /* 0x080fe200078e00ff */
[----:B------:R-:W-:Y:S03]  /*5ae0*/  SHF.R.U32.HI R5, RZ, R93, R5 ;  /* 0x0000005dff057219 */ /* 0x000fe60000011605 */
[----:B------:R-:W-:Y:S01]  /*5af0*/  IMAD.HI.U32 R2, R4, R36, RZ ;  /* 0x0000002404027227 */ /* 0x000fe200078e00ff */
[----:B------:R-:W-:Y:S02]  /*5b00*/  @P2 SHF.R.U32.HI R0, RZ, R37, R3 ;  /* 0x00000025ff002219 */ /* 0x000fe40000011603 */
[----:B------:R-:W-:Y:S02]  /*5b10*/  SHF.R.U32.HI R3, RZ, R97, R6 ;  /* 0x00000061ff037219 */ /* 0x000fe40000011606 */
[----:B------:R-:W-:Y:S01]  /*5b20*/  @P2 SHF.R.U32.HI R4, RZ, R37, R2 ;  /* 0x00000025ff042219 */ /* 0x000fe20000011602 */
[----:B------:R-:W-:Y:S01]  /*5b30*/  IMAD R0, R40, R0, RZ ;  /* 0x0000000028007224 */ /* 0x000fe200078e02ff */
[----:B------:R-:W-:Y:S02]  /*5b40*/  SEL R3, R43, R3, !P0 ;  /* 0x000000032b037207 */ /* 0x000fe40004000000 */
[----:B------:R-:W-:Y:S01]  /*5b50*/  SEL R2, R44, R5, !P3 ;  /* 0x000000052c027207 */ /* 0x000fe20005800000 */
[----:B------:R-:W-:Y:S01]  /*5b60*/  IMAD R5, R40, R4, RZ ;  /* 0x0000000428057224 */ /* 0x000fe200078e02ff */
[C---:B------:R-:W-:Y:S01]  /*5b70*/  ISETP.GE.AND P0, PT, R3.reuse, R0, PT ;  /* 0x000000000300720c */ /* 0x040fe20003f06270 */
[C---:B------:R-:W-:Y:S03]  /*5b80*/  IMAD.HI.U32 R0, R3.reuse, R36, RZ ;  /* 0x0000002403007227 */ /* 0x040fe600078e00ff */
[C---:B------:R-:W-:Y:S02]  /*5b90*/  ISETP.GE.OR P0, PT, R2.reuse, R5, P0 ;  /* 0x000000050200720c */ /* 0x040fe40000706670 */
[----:B------:R-:W-:Y:S04]  /*5ba0*/  SHF.R.U32.HI R0, RZ, R37, R0 ;  /* 0x00000025ff007219 */ /* 0x000fe80000011600 */
[C---:B------:R-:W-:Y:S05]  /*5bb0*/  SEL R6, R3.reuse, R0, !P2 ;  /* 0x0000000003067207 */ /* 0x040fea0005000000 */
        /* <DEDUP_REMOVED lines=14> */
[----:B------:R-:W-:Y:S07]  /*5ca0*/  IMAD R43, R3, R38, R43 ;  /* 0x00000026032b7224 */ /* 0x000fee00078e022b */
.L_x_106:
[----:B-1----:R-:W-:Y:S01]  /*5cb0*/  @!P1 ISETP.NE.AND P0, PT, R8, 0x1, PT ;  /* 0x000000010800980c */ /* 0x002fe20003f05270 */
[----:B------:R-:W-:Y:S01]  /*5cc0*/  @!P1 IMAD.HI.U32 R0, R44, R10, RZ ;  /* 0x0000000a2c009227 */ /* 0x000fe200078e00ff */
[----:B------:R-:W-:Y:S01]  /*5cd0*/  @!P1 ISETP.NE.AND P2, PT, R7, 0x1, PT ;  /* 0x000000010700980c */ /* 0x000fe20003f45270 */
[----:B------:R-:W-:Y:S01]  /*5ce0*/  ULOP3.LUT UP0, URZ, UR48, 0x90, URZ, 0xc0, !UPT ;  /* 0x0000009030ff7892 */ /* 0x000fe2000f80c0ff */
[----:B------:R-:W-:Y:S01]  /*5cf0*/  R2UR UR42, R14 ;  /* 0x000000000e2a72ca */ /* 0x000fe200000e0000 */
[----:B------:R-:W-:Y:S01]  /*5d00*/  @!P1 IMAD.HI.U32 R2, R43, R9, RZ ;  /* 0x000000092b029227 */ /* 0x000fe200078e00ff */
[----:B------:R-:W-:Y:S02]  /*5d10*/  @!P1 SHF.R.U32.HI R0, RZ, R11, R0 ;  /* 0x0000000bff009219 */ /* 0x000fe40000011600 */
[----:B------:R-:W-:Y:S01]  /*5d20*/  R2UR UR41, R15 ;  /* 0x000000000f2972ca */ /* 0x000fe200000e0000 */
[----:B------:R-:W-:Y:S01]  /*5d30*/  VIADD R112, R112, 0x1 ;  /* 0x0000000170707836 */ /* 0x000fe20000000000 */
[----:B------:R-:W-:Y:S02]  /*5d40*/  @!P1 SHF.R.U32.HI R2, RZ, R12, R2 ;  /* 0x0000000cff029219 */ /* 0x000fe40000011602 */
[----:B------:R-:W-:Y:S02]  /*5d50*/  @!P1 SEL R3, R44, R0, !P2 ;  /* 0x000000002c039207 */ /* 0x000fe40005000000 */
[----:B------:R-:W-:Y:S02]  /*5d60*/  @!P1 SEL R2, R43, R2, !P0 ;  /* 0x000000022b029207 */ /* 0x000fe40004000000 */
[----:B------:R-:W-:Y:S01]  /*5d70*/  @P4 SHF.R.U32.HI R103, RZ, 0x10, R17 ;  /* 0x00000010ff674819 */ /* 0x000fe20000011611 */
[----:B------:R-:W-:Y:S02]  /*5d80*/  USHF.L.U32 UR42, UR42, 0x6, URZ ;  /* 0x000000062a2a7899 */ /* 0x000fe400080006ff */
[----:B------:R-:W-:Y:S02]  /*5d90*/  @!P1 IMAD.IADD R0, R2, 0x1, -R3 ;  /* 0x0000000102009824 */ /* 0x000fe400078e0a03 */
[----:B------:R-:W-:Y:S01]  /*5da0*/  @!P1 IMAD.IADD R2, R3, 0x1, -R2 ;  /* 0x0000000103029824 */ /* 0x000fe200078e0a02 */
[----:B------:R-:W-:Y:S01]  /*5db0*/  USHF.L.U32 UR41, UR41, 0x8, URZ ;  /* 0x0000000829297899 */ /* 0x000fe200080006ff */
[----:B------:R-:W-:Y:S02]  /*5dc0*/  @!P1 IMAD R44, R0, R7, R44 ;  /* 0x00000007002c9224 */ /* 0x000fe400078e022c */
[----:B------:R-:W-:Y:S01]  /*5dd0*/  @!P1 IMAD R43, R2, R8, R43 ;  /* 0x00000008022b9224 */ /* 0x000fe200078e022b */
[----:B------:R-:W-:Y:S08]  /*5de0*/  BRA.U !UP0, `(.L_x_107) ;  /* 0x0000000108407547 */ /* 0x000ff0000b800000 */
[----:B------:R-:W1:Y:S01]  /*5df0*/  LDCU.64 UR8, c[0x4][0x88] ;  /* 0x01001100ff0877ac */ /* 0x000e620008000a00 */
[----:B------:R-:W-:Y:S01]  /*5e00*/  MOV R3, 0x0 ;  /* 0x0000000000037802 */ /* 0x000fe20000000f00 */
[----:B------:R-:W-:Y:S02]  /*5e10*/  HFMA2 R12, -RZ, RZ, 0, 5.9604644775390625e-08 ;  /* 0x00000001ff0c7431 */ /* 0x000fe400000001ff */
[----:B------:R-:W-:Y:S02]  /*5e20*/  IMAD.MOV.U32 R8, RZ, RZ, 0x70 ;  /* 0x00000070ff087424 */ /* 0x000fe400078e00ff */
[----:B------:R-:W-:Y:S01]  /*5e30*/  IMAD.MOV.U32 R13, RZ, RZ, RZ ;  /* 0x000000ffff0d7224 */ /* 0x000fe200078e00ff */
[----:B------:R-:W2:Y:S01]  /*5e40*/  LDCU.64 UR6, c[0x4][0x90] ;  /* 0x01001200ff0677ac */ /* 0x000ea20008000a00 */
[----:B------:R-:W3:Y:S01]  /*5e50*/  LDC.64 R2, c[0x4][R3] ;  /* 0x0100000003027b82 */ /* 0x000ee20000000a00 */
[----:B------:R-:W4:Y:S01]  /*5e60*/  LDCU.64 UR4, c[0x4][0x8] ;  /* 0x01000100ff0477ac */ /* 0x000f220008000a00 */
[----:B-1----:R-:W-:Y:S01]  /*5e70*/  MOV R5, UR9 ;  /* 0x0000000900057c02 */ /* 0x002fe20008000f00 */
[----:B------:R-:W-:Y:S01]  /*5e80*/  IMAD.U32 R4, RZ, RZ, UR8 ;  /* 0x00000008ff047e24 */ /* 0x000fe2000f8e00ff */
[----:B--2---:R-:W-:Y:S01]  /*5e90*/  MOV R7, UR7 ;  /* 0x0000000700077c02 */ /* 0x004fe20008000f00 */
[----:B------:R-:W-:Y:S01]  /*5ea0*/  IMAD.U32 R6, RZ, RZ, UR6 ;  /* 0x00000006ff067e24 */ /* 0x000fe2000f8e00ff */
[----:B----4-:R-:W-:Y:S01]  /*5eb0*/  MOV R11, UR5 ;  /* 0x00000005000b7c02 */ /* 0x010fe20008000f00 */
[----:B------:R-:W-:Y:S02]  /*5ec0*/  IMAD.U32 R10, RZ, RZ, UR4 ;  /* 0x00000004ff0a7e24 */ /* 0x000fe4000f8e00ff */
[----:B------:R-:W-:Y:S07]  /*5ed0*/  LEPC R20, `(.L_x_107) ;  /* 0x000000001014794e */ /* 0x000fee0000000000 */
[----:B---3-5:R-:W-:Y:S05]  /*5ee0*/  CALL.ABS.NOINC R2 ;  /* 0x0000000002007343 */ /* 0x028fea0003c00000 */
.L_x_107:
[----:B------:R-:W-:Y:S01]  /*5ef0*/  LOP3.LUT P0, RZ, R108, 0x90, RZ, 0xc0, !PT ;  /* 0x000000906cff7812 */ /* 0x000fe2000780c0ff */
[----:B------:R-:W-:Y:S11]  /*5f00*/  BSSY.RECONVERGENT B6, `(.L_x_108) ;  /* 0x0000013000067945 */ /* 0x000ff60003800200 */
[----:B------:R-:W-:Y:S01]  /*5f10*/  @!UPT UIADD3 URZ, UPT, UPT, URZ, URZ, URZ ;  /* 0x000000fffffff290 */ /* 0x000fe2000fffe0ff */
[----:B------:R-:W-:Y:S05]  /*5f20*/  @!P0 BRA `(.L_x_109) ;  /* 0x0000000000408947 */ /* 0x000fea0003800000 */
        /* <DEDUP_REMOVED lines=16> */
.L_x_109:
[----:B------:R-:W-:Y:S05]  /*6030*/  BSYNC.RECONVERGENT B6 ;  /* 0x0000000000067941 */ /* 0x000fea0003800200 */
.L_x_108:
[----:B------:R-:W-:Y:S01]  /*6040*/  ISETP.NE.U32.AND P4, PT, R90, RZ, PT ;  /* 0x000000ff5a00720c */ /* 0x000fe20003f85070 */
[----:B------:R-:W-:Y:S01]  /*6050*/  UISETP.NE.AND UP2, UPT, UR50, URZ, UPT ;  /* 0x000000ff3200728c */ /* 0x000fe2000bf45270 */
[----:B------:R-:W-:Y:S01]  /*6060*/  ISETP.NE.U32.AND P3, PT, RZ, UR38, PT ;  /* 0x00000026ff007c0c */ /* 0x000fe2000bf65070 */
[----:B------:R-:W-:Y:S01]  /*6070*/  UISETP.NE.U32.AND UP1, UPT, UR44, URZ, UPT ;  /* 0x000000ff2c00728c */ /* 0x000fe2000bf25070 */
[----:B------:R-:W-:Y:S01]  /*6080*/  ISETP.NE.AND.EX P4, PT, R91, RZ, PT, P4 ;  /* 0x000000ff5b00720c */ /* 0x000fe20003f85340 */
[----:B------:R-:W-:Y:S01]  /*6090*/  UPLOP3.LUT UP0, UPT, UPT, UPT, UPT, 0x40, 0x4 ;  /* 0x000000000004789c */ /* 0x000fe20003f0e870 */
[----:B------:R-:W-:Y:S01]  /*60a0*/  ISETP.NE.AND.EX P3, PT, RZ, UR39, PT, P3 ;  /* 0x00000027ff007c0c */ /* 0x000fe2000bf65330 */
[----:B------:R-:W-:Y:S01]  /*60b0*/  UISETP.NE.AND.EX UP1, UPT, UR45, URZ, UPT, UP1 ;  /* 0x000000ff2d00728c */ /* 0x000fe2000bf25310 */
[----:B------:R-:W-:Y:S04]  /*60c0*/  PLOP3.LUT P1, PT, PT, PT, UP2, 0x80, 0x8 ;  /* 0x000000000008781c */ /* 0x000fe80003f2f028 */
[----:B------:R-:W-:Y:S06]  /*60d0*/  @UP2 UPLOP3.LUT UP0, UPT, UPT, UPT, UP1, 0x80, 0x8 ;  /* 0x000000000008289c */ /* 0x000fec0003f0f010 */
[----:B------:R-:W-:Y:S01]  /*60e0*/  PLOP3.LUT P0, PT, PT, PT, UP0, 0x80, 0x8 ;  /* 0x000000000008781c */ /* 0x000fe20003f0f008 */
[----:B------:R-:W-:Y:S01]  /*60f0*/  @!UPT UIADD3 URZ, UPT, UPT, URZ, URZ, URZ ;  /* 0x000000fffffff290 */ /* 0x000fe2000fffe0ff */
[----:B------:R-:W-:Y:S11]  /*6100*/  BRA.U !UP1, `(.L_x_110) ;  /* 0x0000000109387547 */ /* 0x000ff6000b800000 */
[----:B------:R-:W-:Y:S01]  /*6110*/  UISETP.NE.U32.AND UP0, UPT, UR38, URZ, UPT ;  /* 0x000000ff2600728c */ /* 0x000fe2000bf05070 */
[----:B------:R-:W-:Y:S02]  /*6120*/  HFMA2 R0, -RZ, RZ, 0, 5.9604644775390625e-08 ;  /* 0x00000001ff007431 */ /* 0x000fe400000001ff */
[----:B------:R-:W-:Y:S01]  /*6130*/  IMAD.MOV.U32 R96, RZ, RZ, 0x1 ;  /* 0x00000001ff607424 */ /* 0x000fe200078e00ff */
[----:B------:R-:W-:Y:S06]  /*6140*/  UISETP.NE.AND.EX UP0, UPT, UR39, URZ, UPT, UP0 ;  /* 0x000000ff2700728c */ /* 0x000fec000bf05300 */
[----:B------:R-:W-:Y:S05]  /*6150*/  PLOP3.LUT P2, PT, PT, PT, UP0, 0x80, 0x8 ;  /* 0x000000000008781c */ /* 0x000fea0003f4f008 */
[----:B------:R-:W1:Y:S01]  /*6160*/  @UP0 LDCU.64 UR6, c[0x0][0x888] ;  /* 0x00011100ff0607ac */ /* 0x000e620008000a00 */
[----:B------:R-:W-:Y:S07]  /*6170*/  @UP0 UIMAD UR4, UR36, UR44, URZ ;  /* 0x0000002c240402a4 */ /* 0x000fee000f8e02ff */
[----:B------:R-:W-:Y:S01]  /*6180*/  @!P2 PRMT R96, R0, 0x7610, R96 ;  /* 0x000076100060a816 */ /* 0x000fe20000000060 */
[----:B-1----:R-:W-:Y:S03]  /*6190*/  @UP0 UIMAD.WIDE UR6, UR4, 0x4, UR6 ;  /* 0x00000004040608a5 */ /* 0x002fe6000f8e0206 */
[----:B------:R-:W1:Y:S03]  /*61a0*/  @!UP0 LDCU UR4, c[0x0][0x880] ;  /* 0x00011000ff0487ac */ /* 0x000e660008000800 */
[----:B------:R-:W-:Y:S01]  /*61b0*/  IMAD.U32 R2, RZ, RZ, UR6 ;  /* 0x00000006ff027e24 */ /* 0x000fe2000f8e00ff */
[----:B------:R-:W-:Y:S05]  /*61c0*/  MOV R3, UR7 ;  /* 0x0000000700037c02 */ /* 0x000fea0008000f00 */
[----:B-----5:R2:W5:Y:S02]  /*61d0*/  @P2 LDG.E R49, desc[UR46][R2.64] ;  /* 0x0000002e02312981 */ /* 0x020564000c1e1900 */
[----:B-12---:R-:W-:Y:S02]  /*61e0*/  @!P2 IMAD.U32 R49, RZ, RZ, UR4 ;  /* 0x00000004ff31ae24 */ /* 0x006fe4000f8e00ff */
.L_x_110:
[----:B------:R-:W-:Y:S05]  /*61f0*/  @!P4 BRA `(.L_x_111) ;  /* 0x000000000020c947 */ /* 0x000fea0003800000 */
[----:B------:R-:W-:Y:S04]  /*6200*/  ISETP.NE.U32.AND P2, PT, R88, RZ, PT ;  /* 0x000000ff5800720c */ /* 0x000fe80003f45070 */
[----:B------:R-:W-:Y:S11]  /*6210*/  ISETP.NE.AND.EX P2, PT, R89, RZ, PT, P2 ;  /* 0x000000ff5900720c */ /* 0x000ff60003f45320 */
[----:B------:R-:W-:Y:S02]  /*6220*/  @!UPT UIADD3 URZ, UPT, UPT, URZ, URZ, URZ ;  /* 0x000000fffffff290 */ /* 0x000fe4000fffe0ff */
[----:B------:R-:W1:Y:S01]  /*6230*/  @P2 LDC.64 R2, c[0x0][0x8a8] ;  /* 0x00022a00ff022b82 */ /* 0x000e620000000a00 */
[----:B------:R-:W-:Y:S04]  /*6240*/  @P2 IMAD R0, R90, UR36, RZ ;  /* 0x000000245a002c24 */ /* 0x000fe8000f8e02ff */
[----:B-1----:R-:W-:Y:S05]  /*6250*/  @P2 IMAD.WIDE R2, R0, 0x4, R2 ;  /* 0x0000000400022825 */ /* 0x002fea00078e0202 */
[----:B-----5:R1:W5:Y:S02]  /*6260*/  @P2 LDG.E R47, desc[UR46][R2.64] ;  /* 0x0000002e022f2981 */ /* 0x020364000c1e1900 */
[----:B-1----:R-:W2:Y:S02]  /*6270*/  @!P2 LDC R47, c[0x0][0x8a0] ;  /* 0x00022800ff2fab82 */ /* 0x002ea40000000800 */
.L_x_111:
[----:B-----5:R-:W-:Y:S01]  /*6280*/  FSETP.NEU.AND P2, PT, R49, RZ, PT ;  /* 0x000000ff3100720b */ /* 0x020fe20003f4d000 */
[----:B------:R-:W-:Y:S01]  /*6290*/  BSSY B1, `(.L_x_112) ;  /* 0x0000042000017945 */ /* 0x000fe20003800000 */
[----:B------:R-:W-:Y:S01]  /*62a0*/  SEL R2, RZ, 0xffffffff, P3 ;  /* 0xffffffffff027807 */ /* 0x000fe20001800000 */
[----:B------:R-:W-:Y:S01]  /*62b0*/  IMAD.MOV.U32 R114, RZ, RZ, 0x1 ;  /* 0x00000001ff727424 */ /* 0x000fe200078e00ff */
[----:B------:R-:W-:Y:S01]  /*62c0*/  LOP3.LUT P3, RZ, R96, 0xff, RZ, 0xc0, !PT ;  /* 0x000000ff60ff7812 */ /* 0x000fe2000786c0ff */
[----:B------:R-:W-:Y:S01]  /*62d0*/  IMAD R48, R45, 0x80, R46 ;  /* 0x000000802d307824 */ /* 0x000fe200078e022e */
[----:B------:R-:W-:Y:S02]  /*62e0*/  @P1 SEL R0, RZ, 0xffffffff, P2 ;  /* 0xffffffffff001807 */ /* 0x000fe40001000000 */
[----:B------:R-:W-:Y:S02]  /*62f0*/  CS2R R86, SRZ ;  /* 0x0000000000567805 */ /* 0x000fe4000001ff00 */
[----:B------:R-:W-:Y:S02]  /*6300*/  LEA R3, R105, UR49, 0x3 ;  /* 0x0000003169037c11 */ /* 0x000fe4000f8e18ff */
[----:B------:R-:W-:Y:S02]  /*6310*/  CS2R R84, SRZ ;  /* 0x0000000000547805 */ /* 0x000fe4000001ff00 */
[----:B------:R-:W-:Y:S02]  /*6320*/  @P0 SEL R0, R2, R0, !P3 ;  /* 0x0000000002000207 */ /* 0x000fe40005800000 */
[----:B------:R-:W-:Y:S02]  /*6330*/  CS2R R82, SRZ ;  /* 0x0000000000527805 */ /* 0x000fe4000001ff00 */
[----:B------:R-:W-:Y:S02]  /*6340*/  LEA R111, R45, UR49, 0x3 ;  /* 0x000000312d6f7c11 */ /* 0x000fe4000f8e18ff */
[----:B------:R-:W-:Y:S02]  /*6350*/  CS2R R80, SRZ ;  /* 0x0000000000507805 */ /* 0x000fe4000001ff00 */
[----:B------:R-:W-:Y:S02]  /*6360*/  @P1 LOP3.LUT R0, R0, 0x1, RZ, 0xc0, !PT ;  /* 0x0000000100001812 */ /* 0x000fe400078ec0ff */
[----:B------:R-:W-:Y:S02]  /*6370*/  SHF.L.U32 R4, R107, 0x1f, RZ ;  /* 0x0000001f6b047819 */ /* 0x000fe400000006ff */
[----:B------:R-:W-:Y:S04]  /*6380*/  ISETP.NE.U32.OR P5, PT, R0, 0x1, !P1 ;  /* 0x000000010000780c */ /* 0x000fe80004fa5470 */
[----:B------:R-:W-:Y:S09]  /*6390*/  P2R R117, PR, RZ, 0x20 ;  /* 0x00000020ff757803 */ /* 0x000ff20000000000 */
[----:B------:R-:W-:Y:S04]  /*63a0*/  @P5 SHF.L.U32 R0, R104, 0x1f, RZ ;  /* 0x0000001f68005819 */ /* 0x000fe800000006ff */
[----:B------:R1:W3:Y:S01]  /*63b0*/  @P5 SYNCS.PHASECHK.TRANS64.TRYWAIT P1, [R3+URZ+0x80], R0 ;  /* 0x00008000030055a7 */ /* 0x0002e200080211ff */
[----:B------:R4:W2:Y:S01]  /*63c0*/  SYNCS.PHASECHK.TRANS64.TRYWAIT P0, [R111+URZ+0xf0], R4 ;  /* 0x0000f0046f0075a7 */ /* 0x0008a200080011ff */
[----:B-1----:R-:W-:Y:S02]  /*63d0*/  SEL R0, RZ, 0xffffffff, P2 ;  /* 0xffffffffff007807 */ /* 0x002fe40001000000 */
[----:B------:R-:W-:Y:S11]  /*63e0*/  PLOP3.LUT P2, PT, PT, PT, UP1, 0x80, 0x8 ;  /* 0x000000000008781c */ /* 0x000ff60003f4f018 */
[----:B------:R-:W-:Y:S02]  /*63f0*/  @!UPT UIADD3 URZ, UPT, UPT, URZ, URZ, URZ ;  /* 0x000000fffffff290 */ /* 0x000fe4000fffe0ff */
[----:B------:R-:W-:Y:S04]  /*6400*/  @P2 SEL R0, R2, R0, !P3 ;  /* 0x0000000002002207 */ /* 0x000fe80005800000 */
[----:B------:R-:W-:Y:S04]  /*6410*/  LOP3.LUT R0, R0, 0x1, RZ, 0xc0, !PT ;  /* 0x0000000100007812 */ /* 0x000fe800078ec0ff */
[----:B------:R-:W-:Y:S04]  /*6420*/  ISETP.NE.U32.AND P4, PT, R0, 0x1, PT ;  /* 0x000000010000780c */ /* 0x000fe80003f85070 */
[----:B------:R-:W-:Y:S02]  /*6430*/  P2R R115, PR, RZ, 0x10 ;  /* 0x00000010ff737803 */ /* 0x000fe40000000000 */
[----:B---3--:R-:W-:Y:S01]  /*6440*/  @P5 SEL R114, RZ, 0x1, !P1 ;  /* 0x00000001ff725807 */ /* 0x008fe20004800000 */
[----:B--2-4-:R-:W-:Y:S06]  /*6450*/  @!P5 BRA `(.L_x_113) ;  /* 0x000000000094d947 */ /* 0x014fec0003800000 */
[----:B------:R-:W-:Y:S01]  /*6460*/  @P4 IMAD R5, R105, 0x1000, R100 ;  /* 0x0000100069054824 */ /* 0x000fe200078e0264 */
[----:B------:R-:W-:Y:S01]  /*6470*/  LOP3.LUT P5, RZ, R101, 0x80, RZ, 0xc0, !PT ;  /* 0x0000008065ff7812 */ /* 0x000fe200078ac0ff */
[----:B------:R-:W-:Y:S01]  /*6480*/  BSSY B0, `(.L_x_114) ;  /* 0x0000010000007945 */ /* 0x000fe20003800000 */
[----:B------:R-:W-:Y:S01]  /*6490*/  ISETP.NE.AND P2, PT, R114, RZ, PT ;  /* 0x000000ff7200720c */ /* 0x000fe20003f45270 */
[----:B------:R-:W-:Y:S01]  /*64a0*/  @P4 VIADD R2, R5, UR49 ;  /* 0x0000003105024c36 */ /* 0x000fe20008000000 */
[----:B------:R-:W-:Y:S02]  /*64b0*/  PLOP3.LUT P1, PT, PT, PT, PT, 0x8, 0x80 ;  /* 0x000000000080781c */ /* 0x000fe40003f2e170 */
[----:B------:R-:W-:Y:S02]  /*64c0*/  CS2R R82, SRZ ;  /* 0x0000000000527805 */ /* 0x000fe4000001ff00 */
[----:B------:R-:W-:Y:S01]  /*64d0*/  @P4 PLOP3.LUT P1, PT, P5, PT, PT, 0x80, 0x8 ;  /* 0x000000000008481c */ /* 0x000fe20002f2f070 */
[C---:B------:R-:W-:Y:S01]  /*64e0*/  @P4 VIADD R0, R2.reuse, 0x200 ;  /* 0x0000020002004836 */ /* 0x040fe20000000000 */
[----:B------:R-:W-:Y:S01]  /*64f0*/  CS2R R80, SRZ ;  /* 0x0000000000507805 */ /* 0x000fe2000001ff00 */
[----:B------:R-:W-:Y:S01]  /*6500*/  @P4 VIADD R2, R2, 0x210 ;  /* 0x0000021002024836 */ /* 0x000fe20000000000 */
[----:B------:R-:W-:Y:S02]  /*6510*/  CS2R R86, SRZ ;  /* 0x0000000000567805 */ /* 0x000fe4000001ff00 */
[----:B------:R-:W-:Y:S07]  /*6520*/  CS2R R84, SRZ ;  /* 0x0000000000547805 */ /* 0x000fee000001ff00 */
[----:B------:R-:W-:Y:S01]  /*6530*/  @P1 VIADD R2, R0, 0xfffffff0 ;  /* 0xfffffff000021836 */ /* 0x000fe20000000000 */
[----:B------:R-:W-:Y:S06]  /*6540*/  @P2 BRA `(.L_x_115) ;  /* 0x00000000000c2947 */ /* 0x000fec0003800000 */
[----:B------:R-:W-:Y:S04]  /*6550*/  SHF.L.U32 R0, R104, 0x1f, RZ ;  /* 0x0000001f68007819 */ /* 0x000fe800000006ff */
[----:B------:R-:W1:Y:S02]  /*6560*/  SYNCS.PHASECHK.TRANS64.TRYWAIT P1, [R3+URZ+0x80], R0 ;  /* 0x00008000030075a7 */ /* 0x000e6400080211ff */
[----:B-1----:R-:W-:Y:S05]  /*6570*/  @!P1 BRA `(.L_x_116) ;  /* 0x0000004000fc9947 */ /* 0x002fea0003800000 */
.L_x_115:
[----:B------:R-:W-:Y:S05]  /*6580*/  BSYNC B0 ;  /* 0x0000000000007941 */ /* 0x000fea0003800000 */
.L_x_114:
[----:B------:R-:W-:Y:S01]  /*6590*/  ISETP.NE.AND P1, PT, R115, RZ, PT ;  /* 0x000000ff7300720c */ /* 0x000fe20003f25270 */
[----:B-1----:R-:W-:Y:S02]  /*65a0*/  VIADD R3, R3, 0xa0 ;  /* 0x000000a003037836 */ /* 0x002fe40000000000 */
[----:B------:R-:W-:Y:S02]  /*65b0*/  IMAD.U32 R0, RZ, RZ, UR37 ;  /* 0x00000025ff007e24 */ /* 0x000fe4000f8e00ff */
[----:B------:R-:W-:Y:S03]  /*65c0*/  VIADD R105, R105, 0x1 ;  /* 0x0000000169697836 */ /* 0x000fe60000000000 */
[----:B------:R-:W-:Y:S05]  /*65d0*/  PRMT R0, R0, 0x654, R3 ;  /* 0x0000065400007816 */ /* 0x000fea0000000003 */
[----:B------:R1:W2:Y:S04]  /*65e0*/  @P1 LDS.128 R80, [R5+UR49+0x200] ;  /* 0x0002003105501984 */ /* 0x0002a80008000c00 */
[----:B------:R1:W3:Y:S01]  /*65f0*/  @P1 LDS.128 R84, [R2] ;  /* 0x0000000002541984 */ /* 0x0002e20000000c00 */
[C---:B------:R-:W-:Y:S01]  /*6600*/  ISETP.NE.AND P1, PT, R105.reuse, 0x4, PT ;  /* 0x000000046900780c */ /* 0x040fe20003f25270 */
[----:B------:R-:W-:Y:S01]  /*6610*/  @!PT LDS RZ, [RZ] ;  /* 0x00000000fffff984 */ /* 0x000fe20000000800 */
[----:B------:R-:W-:Y:S01]  /*6620*/  @!PT LDS RZ, [RZ] ;  /* 0x00000000fffff984 */ /* 0x000fe20000000800 */
[----:B------:R-:W-:Y:S01]  /*6630*/  @!PT LDS RZ, [RZ] ;  /* 0x00000000fffff984 */ /* 0x000fe20000000800 */
[----:B------:R-:W-:Y:S01]  /*6640*/  @!PT LDS RZ, [RZ] ;  /* 0x00000000fffff984 */ /* 0x000fe20000000800 */
[----:B------:R4:W-:Y:S06]  /*6650*/  MEMBAR.ALL.CTA ;  /* 0x0000000000007992 */ /* 0x0009ec0000008000 */
[----:B----4-:R-:W4:Y:S01]  /*6660*/  FENCE.VIEW.ASYNC.S ;  /* 0x00000000000073c6 */ /* 0x010f220000000000 */
[----:B------:R-:W-:Y:S01]  /*6670*/  SEL R105, R105, RZ, P1 ;  /* 0x000000ff69697207 */ /* 0x000fe20000800000 */
[----:B----4-:R4:W-:Y:S02]  /*6680*/  SYNCS.ARRIVE.TRANS64.RED.A1T0 RZ, [R0+URZ], RZ ;  /* 0x000000ff00ff79a7 */ /* 0x0109e400081004ff */
[----:B----4-:R-:W-:Y:S04]  /*6690*/  SEL R0, RZ, 0x1, P1 ;  /* 0x00000001ff007807 */ /* 0x010fe80000800000 */
[----:B-12---:R-:W-:Y:S02]  /*66a0*/  LOP3.LUT R104, R104, R0, RZ, 0x3c, !PT ;  /* 0x0000000068687212 */ /* 0x006fe400078e3cff */
.L_x_113:
[----:B------:R-:W-:Y:S05]  /*66b0*/  BSYNC B1 ;  /* 0x0000000000017941 */ /* 0x000fea0003800000 */
.L_x_112:
[----:B------:R-:W-:Y:S04]  /*66c0*/  SHF.R.U32.HI R0, RZ, 0x15, R48 ;  /* 0x00000015ff007819 */ /* 0x000fe80000011630 */
[----:B------:R-:W-:Y:S01]  /*66d0*/  LOP3.LUT P1, RZ, R0, 0x3, R102, 0x48, !PT ;  /* 0x0000000300ff7812 */ /* 0x000fe20007824866 */
[----:B------:R-:W-:Y:S01]  /*66e0*/  @!UPT UIADD3 URZ, UPT, UPT, URZ, URZ, URZ ;  /* 0x000000fffffff290 */ /* 0x000fe2000fffe0ff */
[----:B------:R-:W-:Y:S11]  /*66f0*/  @P0 BRA `(.L_x_117) ;  /* 0x0000000000080947 */ /* 0x000ff60003800000 */
[----:B------:R-:W1:Y:S02]  /*6700*/  SYNCS.PHASECHK.TRANS64.TRYWAIT P0, [R111+URZ+0xf0], R4 ;  /* 0x0000f0046f0075a7 */ /* 0x000e6400080011ff */
[----:B-1----:R-:W-:Y:S05]  /*6710*/  @!P0 BRA `(.L_x_118) ;  /* 0x0000004000a88947 */ /* 0x002fea0003800000 */
.L_x_117:
[----:B------:R-:W-:Y:S05]  /*6720*/  @!P1 BRA `(.L_x_119) ;  /* 0x0000000000409947 */ /* 0x000fea0003800000 */
[----:B------:R-:W2:Y:S01]  /*6730*/  LDCU.64 UR8, c[0x4][0x78] ;  /* 0x01000f00ff0877ac */ /* 0x000ea20008000a00 */
[----:B------:R-:W-:Y:S01]  /*6740*/  MOV R3, 0x0 ;  /* 0x0000000000037802 */ /* 0x000fe20000000f00 */
[----:B------:R-:W-:Y:S02]  /*6750*/  HFMA2 R12, -RZ, RZ, 0, 5.9604644775390625e-08 ;  /* 0x00000001ff0c7431 */ /* 0x000fe400000001ff */
[----:B------:R-:W-:Y:S02]  /*6760*/  IMAD.MOV.U32 R8, RZ, RZ, 0x192 ;  /* 0x00000192ff087424 */ /* 0x000fe400078e00ff */
[----:B------:R-:W-:Y:S01]  /*6770*/  IMAD.MOV.U32 R13, RZ, RZ, RZ ;  /* 0x000000ffff0d7224 */ /* 0x000fe200078e00ff */
[----:B------:R-:W4:Y:S01]  /*6780*/  LDCU.64 UR6, c[0x4][0x80] ;  /* 0x01001000ff0677ac */ /* 0x000f220008000a00 */
[----:B------:R-:W3:Y:S01]  /*6790*/  LDC.64 R2, c[0x4][R3] ;  /* 0x0100000003027b82 */ /* 0x000ee20000000a00 */
[----:B------:R-:W5:Y:S01]  /*67a0*/  LDCU.64 UR4, c[0x4][0x18] ;  /* 0x01000300ff0477ac */ /* 0x000f620008000a00 */
[----:B--2---:R-:W-:Y:S01]  /*67b0*/  MOV R5, UR9 ;  /* 0x0000000900057c02 */ /* 0x004fe20008000f00 */
[----:B-1----:R-:W-:Y:S01]  /*67c0*/  IMAD.U32 R4, RZ, RZ, UR8 ;  /* 0x00000008ff047e24 */ /* 0x002fe2000f8e00ff */
[----:B----4-:R-:W-:Y:S01]  /*67d0*/  MOV R7, UR7 ;  /* 0x0000000700077c02 */ /* 0x010fe20008000f00 */
[----:B------:R-:W-:Y:S01]  /*67e0*/  IMAD.U32 R6, RZ, RZ, UR6 ;  /* 0x00000006ff067e24 */ /* 0x000fe2000f8e00ff */
[----:B-----5:R-:W-:Y:S01]  /*67f0*/  MOV R11, UR5 ;  /* 0x00000005000b7c02 */ /* 0x020fe20008000f00 */
[----:B------:R-:W-:Y:S02]  /*6800*/  IMAD.U32 R10, RZ, RZ, UR4 ;  /* 0x00000004ff0a7e24 */ /* 0x000fe4000f8e00ff */
[----:B------:R-:W-:Y:S07]  /*6810*/  LEPC R20, `(.L_x_119) ;  /* 0x000000001014794e */ /* 0x000fee0000000000 */
[----:B---3--:R-:W-:Y:S05]  /*6820*/  CALL.ABS.NOINC R2 ;  /* 0x0000000002007343 */ /* 0x008fea0003c00000 */
.L_x_119:
[----:B-1----:R-:W-:Y:S01]  /*6830*/  F2FP.F16.E4M3.UNPACK_B R4, R81 ;  /* 0x00000051ff04723e */ /* 0x002fe200020006ff */
[----:B------:R-:W-:Y:S05]  /*6840*/  WARPSYNC.ALL ;  /* 0x0000000000007948 */ /* 0x000fea0003800000 */
[----:B------:R-:W-:Y:S01]  /*6850*/  R2UR UR4, R48 ;  /* 0x00000000300472ca */ /* 0x000fe200000e0000 */
[--C-:B------:R-:W-:Y:S01]  /*6860*/  HADD2.F32 R53, -RZ, R4.reuse.H0_H0 ;  /* 0x20000004ff357230 */ /* 0x100fe20000004100 */
[-C--:B------:R-:W-:Y:S01]  /*6870*/  F2FP.F16.E4M3.UNPACK_B R3, R80.reuse ;  /* 0x00000050ff03723e */ /* 0x080fe200020006ff */
[----:B------:R-:W-:Y:S01]  /*6880*/  HADD2.F32 R54, -RZ, R4.H1_H1 ;  /* 0x30000004ff367230 */ /* 0x000fe20000004100 */
[----:B------:R-:W-:Y:S01]  /*6890*/  F2FP.F16.E4M3.UNPACK_B R0, R80.H1 ;  /* 0x00000050ff00723e */ /* 0x000fe200030006ff */
[----:B------:R-:W-:Y:S01]  /*68a0*/  BSSY.RECONVERGENT B0, `(.L_x_120) ;  /* 0x000009e000007945 */ /* 0x000fe20003800200 */
[----:B------:R-:W-:Y:S01]  /*68b0*/  F2FP.F16.E4M3.UNPACK_B R64, R83.H1 ;  /* 0x00000053ff40723e */ /* 0x000fe200030006ff */
[--C-:B------:R-:W-:Y:S01]  /*68c0*/  HADD2.F32 R2, -RZ, R3.reuse.H0_H0 ;  /* 0x20000003ff027230 */ /* 0x100fe20000004100 */
[----:B---3--:R-:W-:Y:S01]  /*68d0*/  F2FP.F16.E4M3.UNPACK_B R74, R86 ;  /* 0x00000056ff4a723e */ /* 0x008fe200020006ff */
[----:B------:R-:W-:Y:S01]  /*68e0*/  HADD2.F32 R50, -RZ, R3.H1_H1 ;  /* 0x30000003ff327230 */ /* 0x000fe20000004100 */
[----:B------:R-:W-:Y:S01]  /*68f0*/  F2FP.F16.E4M3.UNPACK_B R3, R81.H1 ;  /* 0x00000051ff03723e */ /* 0x000fe200030006ff */
[--C-:B------:R-:W-:Y:S01]  /*6900*/  HADD2.F32 R51, -RZ, R0.reuse.H0_H0 ;  /* 0x20000000ff337230 */ /* 0x100fe20000004100 */
[----:B------:R-:W-:Y:S01]  /*6910*/  MOV R116, 0x10 ;  /* 0x0000001000747802 */ /* 0x000fe20000000f00 */
[----:B------:R-:W-:Y:S01]  /*6920*/  HADD2.F32 R52, -RZ, R0.H1_H1 ;  /* 0x30000000ff347230 */ /* 0x000fe20000004100 */
[-C--:B------:R-:W-:Y:S01]  /*6930*/  F2FP.F16.E4M3.UNPACK_B R0, R82.reuse ;  /* 0x00000052ff00723e */ /* 0x080fe200020006ff */
[----:B------:R-:W1:Y:S01]  /*6940*/  LDTM.x32 R4, tmem[UR4] ;  /* 0x00000004000479ee */ /* 0x000e6200082c0000 */
[----:B------:R-:W-:Y:S01]  /*6950*/  LOP3.LUT P5, RZ, R101, 0x80, RZ, 0xc0, !PT ;  /* 0x0000008065ff7812 */ /* 0x000fe200078ac0ff */
[--C-:B------:R-:W-:Y:S01]  /*6960*/  HADD2.F32 R55, -RZ, R3.reuse.H0_H0 ;  /* 0x20000003ff377230 */ /* 0x100fe20000004100 */
[----:B------:R-:W-:Y:S01]  /*6970*/  IADD3 R113, PT, PT, R100, UR49, RZ ;  /* 0x0000003164717c10 */ /* 0x000fe2000fffe0ff */
[--C-:B------:R-:W-:Y:S01]  /*6980*/  HADD2.F32 R57, -RZ, R0.reuse.H0_H0 ;  /* 0x20000000ff397230 */ /* 0x100fe20000004100 */
[----:B------:R-:W-:Y:S01]  /*6990*/  SEL R116, R116, 0xfffffff0, !P5 ;  /* 0xfffffff074747807 */ /* 0x000fe20006800000 */
[----:B------:R-:W-:Y:S01]  /*69a0*/  HADD2.F32 R58, -RZ, R0.H1_H1 ;  /* 0x30000000ff3a7230 */ /* 0x000fe20000004100 */
[----:B------:R-:W-:Y:S01]  /*69b0*/  F2FP.F16.E4M3.UNPACK_B R0, R83 ;  /* 0x00000053ff00723e */ /* 0x000fe200020006ff */
[----:B------:R-:W-:Y:S01]  /*69c0*/  HADD2.F32 R56, -RZ, R3.H1_H1 ;  /* 0x30000003ff387230 */ /* 0x000fe20000004100 */
[----:B------:R-:W-:Y:S01]  /*69d0*/  F2FP.F16.E4M3.UNPACK_B R3, R82.H1 ;  /* 0x00000052ff03723e */ /* 0x000fe200030006ff */
[----:B------:R-:W-:Y:S01]  /*69e0*/  HADD2.F32 R73, -RZ, R74.H0_H0 ;  /* 0x2000004aff497230 */ /* 0x000fe20000004100 */
[----:B------:R-:W-:Y:S01]  /*69f0*/  IADD3 R113, PT, PT, R113, R116, RZ ;  /* 0x0000007471717210 */ /* 0x000fe20007ffe0ff */
[--C-:B------:R-:W-:Y:S01]  /*6a00*/  HADD2.F32 R61, -RZ, R0.reuse.H0_H0 ;  /* 0x20000000ff3d7230 */ /* 0x100fe20000004100 */
[----:B------:R-:W-:Y:S01]  /*6a10*/  ISETP.NE.AND P0, PT, R109, RZ, PT ;  /* 0x000000ff6d00720c */ /* 0x000fe20003f05270 */
[----:B------:R-:W-:Y:S01]  /*6a20*/  HADD2.F32 R62, -RZ, R0.H1_H1 ;  /* 0x30000000ff3e7230 */ /* 0x000fe20000004100 */
[-C--:B------:R-:W-:Y:S01]  /*6a30*/  F2FP.F16.E4M3.UNPACK_B R0, R84.reuse.H1 ;  /* 0x00000054ff00723e */ /* 0x080fe200030006ff */
[--C-:B------:R-:W-:Y:S01]  /*6a40*/  HADD2.F32 R59, -RZ, R3.reuse.H0_H0 ;  /* 0x20000003ff3b7230 */ /* 0x100fe20000004100 */
[----:B------:R-:W-:Y:S01]  /*6a50*/  ISETP.NE.AND P6, PT, R117, RZ, PT ;  /* 0x000000ff7500720c */ /* 0x000fe20003fc5270 */
[----:B------:R-:W-:Y:S01]  /*6a60*/  HADD2.F32 R60, -RZ, R3.H1_H1 ;  /* 0x30000003ff3c7230 */ /* 0x000fe20000004100 */
[----:B------:R-:W-:Y:S01]  /*6a70*/  F2FP.F16.E4M3.UNPACK_B R3, R84 ;  /* 0x00000054ff03723e */ /* 0x000fe200020006ff */
[--C-:B------:R-:W-:Y:S02]  /*6a80*/  HADD2.F32 R67, -RZ, R0.reuse.H0_H0 ;  /* 0x20000000ff437230 */ /* 0x100fe40000004100 */
[----:B------:R-:W-:Y:S01]  /*6a90*/  HADD2.F32 R68, -RZ, R0.H1_H1 ;  /* 0x30000000ff447230 */ /* 0x000fe20000004100 */
[----:B------:R-:W-:Y:S01]  /*6aa0*/  F2FP.F16.E4M3.UNPACK_B R0, R85.H1 ;  /* 0x00000055ff00723e */ /* 0x000fe200030006ff */
[--C-:B------:R-:W-:Y:S02]  /*6ab0*/  HADD2.F32 R65, -RZ, R3.reuse.H0_H0 ;  /* 0x20000003ff417230 */ /* 0x100fe40000004100 */
[C---:B-1----:R-:W-:Y:S01]  /*6ac0*/  FMUL R7, R47.reuse, R7 ;  /* 0x000000072f077220 */ /* 0x042fe20000400000 */
[----:B------:R-:W-:Y:S01]  /*6ad0*/  HADD2.F32 R66, -RZ, R3.H1_H1 ;  /* 0x30000003ff427230 */ /* 0x000fe20000004100 */
[----:B------:R-:W-:Y:S01]  /*6ae0*/  F2FP.F16.E4M3.UNPACK_B R3, R85 ;  /* 0x00000055ff03723e */ /* 0x000fe200020006ff */
[--C-:B------:R-:W-:Y:S02]  /*6af0*/  HADD2.F32 R71, -RZ, R0.reuse.H0_H0 ;  /* 0x20000000ff477230 */ /* 0x100fe40000004100 */
[----:B------:R-:W-:Y:S02]  /*6b00*/  HADD2.F32 R72, -RZ, R0.H1_H1 ;  /* 0x30000000ff487230 */ /* 0x000fe40000004100 */
[----:B------:R-:W-:Y:S01]  /*6b10*/  FMUL R0, R47, R4 ;  /* 0x000000042f007220 */ /* 0x000fe20000400000 */
[--C-:B------:R-:W-:Y:S01]  /*6b20*/  HADD2.F32 R69, -RZ, R3.reuse.H0_H0 ;  /* 0x20000003ff457230 */ /* 0x100fe20000004100 */
[----:B------:R-:W-:Y:S01]  /*6b30*/  F2FP.F16.E4M3.UNPACK_B R4, R87 ;  /* 0x00000057ff04723e */ /* 0x000fe200020006ff */
[----:B------:R-:W-:Y:S01]  /*6b40*/  HADD2.F32 R70, -RZ, R3.H1_H1 ;  /* 0x30000003ff467230 */ /* 0x000fe20000004100 */
[----:B------:R-:W-:Y:S01]  /*6b50*/  F2FP.F16.E4M3.UNPACK_B R3, R86.H1 ;  /* 0x00000056ff03723e */ /* 0x000fe200030006ff */
[----:B------:R-:W-:Y:S01]  /*6b60*/  FFMA R0, R49, R2, R0 ;  /* 0x0000000231007223 */ /* 0x000fe20000000000 */
[----:B------:R-:W-:Y:S01]  /*6b70*/  FMUL R2, R47, R5 ;  /* 0x000000052f027220 */ /* 0x000fe20000400000 */
[----:B------:R-:W-:Y:S01]  /*6b80*/  HADD2.F32 R74, -RZ, R74.H1_H1 ;  /* 0x3000004aff4a7230 */ /* 0x000fe20000004100 */
[----:B------:R-:W-:Y:S01]  /*6b90*/  F2FP.F16.E4M3.UNPACK_B R5, R87.H1 ;  /* 0x00000057ff05723e */ /* 0x000fe200030006ff */
[--C-:B------:R-:W-:Y:S02]  /*6ba0*/  HADD2.F32 R75, -RZ, R3.reuse.H0_H0 ;  /* 0x20000003ff4b7230 */ /* 0x100fe40000004100 */
[----:B------:R-:W-:Y:S01]  /*6bb0*/  FFMA R2, R49, R50, R2 ;  /* 0x0000003231027223 */ /* 0x000fe20000000002 */
[----:B------:R-:W-:Y:S02]  /*6bc0*/  HADD2.F32 R76, -RZ, R3.H1_H1 ;  /* 0x30000003ff4c7230 */ /* 0x000fe40000004100 */
[C---:B------:R-:W-:Y:S01]  /*6bd0*/  FMUL R3, R47.reuse, R6 ;  /* 0x000000062f037220 */ /* 0x040fe20000400000 */
[--C-:B------:R-:W-:Y:S02]  /*6be0*/  HADD2.F32 R50, -RZ, R4.reuse.H0_H0 ;  /* 0x20000004ff327230 */ /* 0x100fe40000004100 */
[C---:B------:R-:W-:Y:S01]  /*6bf0*/  FMUL R6, R47.reuse, R11 ;  /* 0x0000000b2f067220 */ /* 0x040fe20000400000 */
[----:B------:R-:W-:Y:S01]  /*6c00*/  FMUL R11, R47, R16 ;  /* 0x000000102f0b7220 */ /* 0x000fe20000400000 */
[C---:B------:R-:W-:Y:S01]  /*6c10*/  FFMA R3, R49.reuse, R51, R3 ;  /* 0x0000003331037223 */ /* 0x040fe20000000003 */
[----:B------:R-:W-:Y:S01]  /*6c20*/  FFMA R7, R49, R52, R7 ;  /* 0x0000003431077223 */ /* 0x000fe20000000007 */
[----:B------:R-:W-:Y:S02]  /*6c30*/  HADD2.F32 R51, -RZ, R4.H1_H1 ;  /* 0x30000004ff337230 */ /* 0x000fe40000004100 */
[C---:B------:R-:W-:Y:S01]  /*6c40*/  FMUL R4, R47.reuse, R9 ;  /* 0x000000092f047220 */ /* 0x040fe20000400000 */
[--C-:B------:R-:W-:Y:S02]  /*6c50*/  HADD2.F32 R52, -RZ, R5.reuse.H0_H0 ;  /* 0x20000005ff347230 */ /* 0x100fe40000004100 */
[----:B------:R-:W-:Y:S01]  /*6c60*/  FMUL R16, R47, R21 ;  /* 0x000000152f107220 */ /* 0x000fe20000400000 */
[----:B------:R-:W-:Y:S01]  /*6c70*/  F2FP.SATFINITE.E4M3.F32.PACK_AB_MERGE_C R78, R7, R3, RZ ;  /* 0x00000003074e723e */ /* 0x000fe200048070ff */
[C---:B------:R-:W-:Y:S01]  /*6c80*/  FMUL R3, R47.reuse, R8 ;  /* 0x000000082f037220 */ /* 0x040fe20000400000 */
[----:B------:R-:W-:Y:S02]  /*6c90*/  HADD2.F32 R77, -RZ, R5.H1_H1 ;  /* 0x30000005ff4d7230 */ /* 0x000fe40000004100 */
[C---:B------:R-:W-:Y:S01]  /*6ca0*/  FMUL R7, R47.reuse, R12 ;  /* 0x0000000c2f077220 */ /* 0x040fe20000400000 */
[----:B------:R-:W-:Y:S01]  /*6cb0*/  FMUL R8, R47, R13 ;  /* 0x0000000d2f087220 */ /* 0x000fe20000400000 */
[C---:B------:R-:W-:Y:S01]  /*6cc0*/  FFMA R3, R49.reuse, R53, R3 ;  /* 0x0000003531037223 */ /* 0x040fe20000000003 */
[----:B------:R-:W-:Y:S01]  /*6cd0*/  FFMA R4, R49, R54, R4 ;  /* 0x0000003631047223 */ /* 0x000fe20000000004 */
[C---:B------:R-:W-:Y:S01]  /*6ce0*/  FMUL R12, R47.reuse, R17 ;  /* 0x000000112f0c7220 */ /* 0x040fe20000400000 */
[C---:B------:R-:W-:Y:S01]  /*6cf0*/  FMUL R5, R47.reuse, R10 ;  /* 0x0000000a2f057220 */ /* 0x040fe20000400000 */
[C---:B------:R-:W-:Y:S01]  /*6d00*/  FMUL R9, R47.reuse, R14 ;  /* 0x0000000e2f097220 */ /* 0x040fe20000400000 */
[C---:B------:R-:W-:Y:S01]  /*6d10*/  FMUL R10, R47.reuse, R15 ;  /* 0x0000000f2f0a7220 */ /* 0x040fe20000400000 */
[----:B------:R-:W-:Y:S01]  /*6d20*/  FMUL R15, R47, R20 ;  /* 0x000000142f0f7220 */ /* 0x000fe20000400000 */
[C---:B------:R-:W-:Y:S01]  /*6d30*/  FFMA R5, R49.reuse, R55, R5 ;  /* 0x0000003731057223 */ /* 0x040fe20000000005 */
[C---:B------:R-:W-:Y:S01]  /*6d40*/  FFMA R6, R49.reuse, R56, R6 ;  /* 0x0000003831067223 */ /* 0x040fe20000000006 */
[C---:B------:R-:W-:Y:S01]  /*6d50*/  FFMA R7, R49.reuse, R57, R7 ;  /* 0x0000003931077223 */ /* 0x040fe20000000007 */
[C---:B------:R-:W-:Y:S01]  /*6d60*/  FFMA R8, R49.reuse, R58, R8 ;  /* 0x0000003a31087223 */ /* 0x040fe20000000008 */
[--C-:B------:R-:W-:Y:S02]  /*6d70*/  HADD2.F32 R63, -RZ, R64.reuse.H0_H0 ;  /* 0x20000040ff3f7230 */ /* 0x100fe40000004100 */
[C---:B------:R-:W-:Y:S01]  /*6d80*/  FFMA R9, R49.reuse, R59, R9 ;  /* 0x0000003b31097223 */ /* 0x040fe20000000009 */
[----:B------:R-:W-:Y:S01]  /*6d90*/  F2FP.SATFINITE.E4M3.F32.PACK_AB_MERGE_C R5, R6, R5, RZ ;  /* 0x000000050605723e */ /* 0x000fe200048070ff */
[C---:B------:R-:W-:Y:S01]  /*6da0*/  FFMA R10, R49.reuse, R60, R10 ;  /* 0x0000003c310a7223 */ /* 0x040fe2000000000a */
[C---:B------:R-:W-:Y:S01]  /*6db0*/  FFMA R11, R49.reuse, R61, R11 ;  /* 0x0000003d310b7223 */ /* 0x040fe2000000000b */
[----:B------:R-:W-:Y:S01]  /*6dc0*/  FFMA R12, R49, R62, R12 ;  /* 0x0000003e310c7223 */ /* 0x000fe2000000000c */
[C---:B------:R-:W-:Y:S01]  /*6dd0*/  FMUL R20, R47.reuse, R25 ;  /* 0x000000192f147220 */ /* 0x040fe20000400000 */
[C---:B------:R-:W-:Y:S01]  /*6de0*/  FMUL R25, R47.reuse, R30 ;  /* 0x0000001e2f197220 */ /* 0x040fe20000400000 */
[C---:B------:R-:W-:Y:S01]  /*6df0*/  FMUL R30, R47.reuse, R35 ;  /* 0x000000232f1e7220 */ /* 0x040fe20000400000 */
[----:B------:R-:W-:Y:S01]  /*6e00*/  F2FP.SATFINITE.E4M3.F32.PACK_AB_MERGE_C R9, R10, R9, RZ ;  /* 0x000000090a09723e */ /* 0x000fe200048070ff */
[----:B------:R-:W-:Y:S02]  /*6e10*/  HADD2.F32 R64, -RZ, R64.H1_H1 ;  /* 0x30000040ff407230 */ /* 0x000fe40000004100 */
[C---:B------:R-:W-:Y:S01]  /*6e20*/  FMUL R13, R47.reuse, R18 ;  /* 0x000000122f0d7220 */ /* 0x040fe20000400000 */
[C---:B------:R-:W-:Y:S01]  /*6e30*/  FMUL R14, R47.reuse, R19 ;  /* 0x000000132f0e7220 */ /* 0x040fe20000400000 */
[C---:B------:R-:W-:Y:S01]  /*6e40*/  FMUL R17, R47.reuse, R22 ;  /* 0x000000162f117220 */ /* 0x040fe20000400000 */
[----:B------:R-:W-:Y:S01]  /*6e50*/  FMUL R18, R47, R23 ;  /* 0x000000172f127220 */ /* 0x000fe20000400000 */
[C---:B------:R-:W-:Y:S01]  /*6e60*/  FFMA R13, R49.reuse, R63, R13 ;  /* 0x0000003f310d7223 */ /* 0x040fe2000000000d */
[C---:B------:R-:W-:Y:S01]  /*6e70*/  FFMA R14, R49.reuse, R64, R14 ;  /* 0x00000040310e7223 */ /* 0x040fe2000000000e */
[----:B------:R-:W-:Y:S01]  /*6e80*/  FFMA R15, R49, R65, R15 ;  /* 0x00000041310f7223 */ /* 0x000fe2000000000f */
[----:B------:R-:W-:Y:S01]  /*6e90*/  FMUL R19, R47, R24 ;  /* 0x000000182f137220 */ /* 0x000fe20000400000 */
[C---:B------:R-:W-:Y:S01]  /*6ea0*/  FFMA R16, R49.reuse, R66, R16 ;  /* 0x0000004231107223 */ /* 0x040fe20000000010 */
[----:B------:R-:W-:Y:S01]  /*6eb0*/  FFMA R17, R49, R67, R17 ;  /* 0x0000004331117223 */ /* 0x000fe20000000011 */
[----:B------:R-:W-:Y:S01]  /*6ec0*/  F2FP.SATFINITE.E4M3.F32.PACK_AB_MERGE_C R13, R14, R13, RZ ;  /* 0x0000000d0e0d723e */ /* 0x000fe200048070ff */
[C---:B------:R-:W-:Y:S01]  /*6ed0*/  FMUL R21, R47.reuse, R26 ;  /* 0x0000001a2f157220 */ /* 0x040fe20000400000 */
[----:B------:R-:W-:Y:S01]  /*6ee0*/  FMUL R22, R47, R27 ;  /* 0x0000001b2f167220 */ /* 0x000fe20000400000 */
[C---:B------:R-:W-:Y:S01]  /*6ef0*/  FFMA R18, R49.reuse, R68, R18 ;  /* 0x0000004431127223 */ /* 0x040fe20000000012 */
[----:B------:R-:W-:Y:S01]  /*6f00*/  FFMA R19, R49, R69, R19 ;  /* 0x0000004531137223 */ /* 0x000fe20000000013 */
[----:B------:R-:W-:Y:S01]  /*6f10*/  FMUL R23, R47, R28 ;  /* 0x0000001c2f177220 */ /* 0x000fe20000400000 */
[----:B------:R-:W-:Y:S01]  /*6f20*/  FFMA R20, R49, R70, R20 ;  /* 0x0000004631147223 */ /* 0x000fe20000000014 */
[----:B------:R-:W-:Y:S01]  /*6f30*/  FMUL R24, R47, R29 ;  /* 0x0000001d2f187220 */ /* 0x000fe20000400000 */
[C---:B------:R-:W-:Y:S01]  /*6f40*/  FFMA R21, R49.reuse, R71, R21 ;  /* 0x0000004731157223 */ /* 0x040fe20000000015 */
[----:B------:R-:W-:Y:S01]  /*6f50*/  FFMA R22, R49, R72, R22 ;  /* 0x0000004831167223 */ /* 0x000fe20000000016 */
[C---:B------:R-:W-:Y:S01]  /*6f60*/  FMUL R26, R47.reuse, R31 ;  /* 0x0000001f2f1a7220 */ /* 0x040fe20000400000 */
[----:B------:R-:W-:Y:S01]  /*6f70*/  FMUL R27, R47, R32 ;  /* 0x000000202f1b7220 */ /* 0x000fe20000400000 */
[----:B------:R-:W-:Y:S01]  /*6f80*/  FFMA R23, R49, R73, R23 ;  /* 0x0000004931177223 */ /* 0x000fe20000000017 */
[----:B------:R-:W-:Y:S01]  /*6f90*/  FMUL R28, R47, R33 ;  /* 0x000000212f1c7220 */ /* 0x000fe20000400000 */
[----:B------:R-:W-:Y:S01]  /*6fa0*/  FFMA R24, R49, R74, R24 ;  /* 0x0000004a31187223 */ /* 0x000fe20000000018 */
[----:B------:R-:W-:Y:S01]  /*6fb0*/  FMUL R29, R47, R34 ;  /* 0x000000222f1d7220 */ /* 0x000fe20000400000 */
[C---:B------:R-:W-:Y:S01]  /*6fc0*/  FFMA R25, R49.reuse, R75, R25 ;  /* 0x0000004b31197223 */ /* 0x040fe20000000019 */
[C---:B------:R-:W-:Y:S01]  /*6fd0*/  FFMA R26, R49.reuse, R76, R26 ;  /* 0x0000004c311a7223 */ /* 0x040fe2000000001a */
[C---:B------:R-:W-:Y:S01]  /*6fe0*/  FFMA R27, R49.reuse, R50, R27 ;  /* 0x00000032311b7223 */ /* 0x040fe2000000001b */
[C---:B------:R-:W-:Y:S01]  /*6ff0*/  FFMA R28, R49.reuse, R51, R28 ;  /* 0x00000033311c7223 */ /* 0x040fe2000000001c */
[----:B------:R-:W-:Y:S01]  /*7000*/  F2FP.SATFINITE.E4M3.F32.PACK_AB_MERGE_C R17, R18, R17, RZ ;  /* 0x000000111211723e */ /* 0x000fe200048070ff */
[C---:B------:R-:W-:Y:S01]  /*7010*/  FFMA R29, R49.reuse, R52, R29 ;  /* 0x00000034311d7223 */ /* 0x040fe2000000001d */
[----:B------:R-:W-:Y:S01]  /*7020*/  F2FP.SATFINITE.E4M3.F32.PACK_AB_MERGE_C R21, R22, R21, RZ ;  /* 0x000000151615723e */ /* 0x000fe200048070ff */
[----:B------:R-:W-:Y:S01]  /*7030*/  FFMA R30, R49, R77, R30 ;  /* 0x0000004d311e7223 */ /* 0x000fe2000000001e */
[----:B------:R-:W-:Y:S02]  /*7040*/  F2FP.SATFINITE.E4M3.F32.PACK_AB_MERGE_C R32, R2, R0, R78 ;  /* 0x000000000220723e */ /* 0x000fe4000480704e */
[----:B------:R-:W-:Y:S02]  /*7050*/  F2FP.SATFINITE.E4M3.F32.PACK_AB_MERGE_C R33, R4, R3, R5 ;  /* 0x000000030421723e */ /* 0x000fe40004807005 */
[----:B------:R-:W-:Y:S02]  /*7060*/  F2FP.SATFINITE.E4M3.F32.PACK_AB_MERGE_C R34, R8, R7, R9 ;  /* 0x000000070822723e */ /* 0x000fe40004807009 */
[----:B------:R-:W-:Y:S02]  /*7070*/  F2FP.SATFINITE.E4M3.F32.PACK_AB_MERGE_C R35, R12, R11, R13 ;  /* 0x0000000b0c23723e */ /* 0x000fe4000480700d */
[----:B------:R-:W-:Y:S02]  /*7080*/  F2FP.SATFINITE.E4M3.F32.PACK_AB_MERGE_C R16, R16, R15, R17 ;  /* 0x0000000f1010723e */ /* 0x000fe40004807011 */
[----:B------:R-:W-:Y:S01]  /*7090*/  F2FP.SATFINITE.E4M3.F32.PACK_AB_MERGE_C R17, R20, R19, R21 ;  /* 0x000000131411723e */ /* 0x000fe20004807015 */
[----:B------:R1:W-:Y:S01]  /*70a0*/  STS.128 [R100+UR49+0x4200], R32 ;  /* 0x0042002064007988 */ /* 0x0003e20008000c31 */
[----:B------:R-:W-:Y:S02]  /*70b0*/  F2FP.SATFINITE.E4M3.F32.PACK_AB_MERGE_C R18, R26, R25, RZ ;  /* 0x000000191a12723e */ /* 0x000fe400048070ff */
[----:B------:R-:W-:Y:S02]  /*70c0*/  F2FP.SATFINITE.E4M3.F32.PACK_AB_MERGE_C R19, R30, R29, RZ ;  /* 0x0000001d1e13723e */ /* 0x000fe400048070ff */
[----:B------:R-:W-:Y:S02]  /*70d0*/  F2FP.SATFINITE.E4M3.F32.PACK_AB_MERGE_C R18, R24, R23, R18 ;  /* 0x000000171812723e */ /* 0x000fe40004807012 */
[----:B------:R-:W-:Y:S02]  /*70e0*/  F2FP.SATFINITE.E4M3.F32.PACK_AB_MERGE_C R19, R28, R27, R19 ;  /* 0x0000001b1c13723e */ /* 0x000fe40004807013 */
[----:B------:R-:W-:Y:S02]  /*70f0*/  LEA R0, R105, UR49, 0x3 ;  /* 0x0000003169007c11 */ /* 0x000fe4000f8e18ff */
[----:B------:R-:W-:Y:S01]  /*7100*/  @P6 SHF.L.U32 R2, R104, 0x1f, RZ ;  /* 0x0000001f68026819 */ /* 0x000fe200000006ff */
[----:B------:R1:W-:Y:S01]  /*7110*/  STS.128 [R113+0x4200], R16 ;  /* 0x0042001071007388 */ /* 0x0003e20000000c00 */
[----:B------:R-:W-:Y:S01]  /*7120*/  @!PT LDS RZ, [RZ] ;  /* 0x00000000fffff984 */ /* 0x000fe20000000800 */
[----:B------:R-:W-:Y:S01]  /*7130*/  @!PT LDS RZ, [RZ] ;  /* 0x00000000fffff984 */ /* 0x000fe20000000800 */
[----:B------:R-:W-:Y:S01]  /*7140*/  @!PT LDS RZ, [RZ] ;  /* 0x00000000fffff984 */ /* 0x000fe20000000800 */
[----:B------:R-:W-:Y:S01]  /*7150*/  @!PT LDS RZ, [RZ] ;  /* 0x00000000fffff984 */ /* 0x000fe20000000800 */
[----:B------:R2:W-:Y:S07]  /*7160*/  MEMBAR.ALL.CTA ;  /* 0x0000000000007992 */ /* 0x0005ee0000008000 */
[----:B--2---:R-:W2:Y:S02]  /*7170*/  FENCE.VIEW.ASYNC.S ;  /* 0x00000000000073c6 */ /* 0x004ea40000000000 */
[----:B--2---:R-:W-:Y:S06]  /*7180*/  BAR.SYNC.DEFER_BLOCKING 0x1, 0x80 ;  /* 0x0042000000007b1d */ /* 0x004fec0000010000 */
[----:B------:R-:W-:Y:S05]  /*7190*/  @P0 BRA `(.L_x_121) ;  /* 0x0000000000380947 */ /* 0x000fea0003800000 */
[----:B------:R-:W-:Y:S02]  /*71a0*/  UIADD3 UR4, UPT, UPT, UR49, 0x4200, URZ ;  /* 0x0000420031047890 */ /* 0x000fe4000fffe0ff */
[----:B------:R-:W-:Y:S01]  /*71b0*/  UIADD3 UR8, UP0, UPT, UR52, 0x680, URZ ;  /* 0x0000068034087890 */ /* 0x000fe2000ff1e0ff */
[----:B------:R-:W-:Y:S01]  /*71c0*/  UMOV UR43, UR36 ;  /* 0x00000024002b7c82 */ /* 0x000fe20008000000 */
[----:B------:R-:W-:Y:S02]  /*71d0*/  UIADD3 UR5, UPT, UPT, UR41, 0x80, URZ ;  /* 0x0000008029057890 */ /* 0x000fe4000fffe0ff */
[----:B------:R-:W-:Y:S01]  /*71e0*/  MOV R108, UR4 ;  /* 0x00000004006c7c02 */ /* 0x000fe20008000f00 */
[----:B------:R-:W-:Y:S02]  /*71f0*/  UIADD3.X UR9, UPT, UPT, URZ, UR53, URZ, UP0, !UPT ;  /* 0x00000035ff097290 */ /* 0x000fe400087fe4ff */
[----:B------:R-:W-:Y:S01]  /*7200*/  UIADD3 UR4, UPT, UPT, UR49, 0x4a00, URZ ;  /* 0x00004a0031047890 */ /* 0x000fe2000fffe0ff */
[----:B------:R-:W-:Y:S01]  /*7210*/  R2UR UR40, R108 ;  /* 0x000000006c2872ca */ /* 0x000fe200000e0000 */
[----:B------:R-:W-:Y:S01]  /*7220*/  UMOV UR6, UR42 ;  /* 0x0000002a00067c82 */ /* 0x000fe20008000000 */
[----:B------:R-:W-:Y:S11]  /*7230*/  UMOV UR7, UR36 ;  /* 0x0000002400077c82 */ /* 0x000ff60008000000 */
[----:B------:R2:W-:Y:S01]  /*7240*/  UTMASTG.3D [UR40], [UR8] ;  /* 0x00000028080073b5 */ /* 0x0005e20008010000 */
[----:B------:R2:W-:Y:S01]  /*7250*/  UTMASTG.3D [UR4], [UR8] ;  /* 0x00000004080073b5 */ /* 0x0005e20008010000 */
[----:B------:R0:W-:Y:S01]  /*7260*/  UTMACMDFLUSH ;  /* 0x00000000000079b7 */ /* 0x0001e20000000000 */
[----:B--2---:R-:W-:Y:S04]  /*7270*/  DEPBAR.LE SB0, 0x1 ;  /* 0x000080400000791a */ /* 0x004fe80000000000 */
.L_x_121:
[----:B------:R-:W-:Y:S05]  /*7280*/  BSYNC.RECONVERGENT B0 ;  /* 0x0000000000007941 */ /* 0x000fea0003800200 */
.L_x_120:
[----:B------:R-:W-:Y:S06]  /*7290*/  BAR.SYNC.DEFER_BLOCKING 0x1, 0x80 ;  /* 0x0042000000007b1d */ /* 0x000fec0000010000 */
[----:B------:R-:W2:Y:S01]  /*72a0*/  @P6 SYNCS.PHASECHK.TRANS64.TRYWAIT P0, [R0+URZ+0x80], R2 ;  /* 0x00008002000065a7 */ /* 0x000ea200080011ff */
[----:B------:R-:W-:Y:S01]  /*72b0*/  BSSY B1, `(.L_x_122) ;  /* 0x0000021000017945 */ /* 0x000fe20003800000 */
[----:B--2---:R-:W-:Y:S03]  /*72c0*/  @P6 SEL R114, RZ, 0x1, !P0 ;  /* 0x00000001ff726807 */ /* 0x004fe60004000000 */
[----:B------:R-:W-:Y:S05]  /*72d0*/  @!P6 BRA `(.L_x_123) ;  /* 0x000000000078e947 */ /* 0x000fea0003800000 */
[----:B------:R-:W-:Y:S01]  /*72e0*/  ISETP.NE.AND P1, PT, R115, RZ, PT ;  /* 0x000000ff7300720c */ /* 0x000fe20003f25270 */
[----:B------:R-:W-:Y:S01]  /*72f0*/  BSSY B0, `(.L_x_124) ;  /* 0x0000009000007945 */ /* 0x000fe20003800000 */
[----:B------:R-:W-:Y:S11]  /*7300*/  ISETP.NE.AND P0, PT, R114, RZ, PT ;  /* 0x000000ff7200720c */ /* 0x000ff60003f05270 */
[----:B------:R-:W-:Y:S05]  /*7310*/  @P1 IMAD R2, R105, 0x1000, R100 ;  /* 0x0000100069021824 */ /* 0x000fea00078e0264 */
[----:B------:R-:W-:Y:S05]  /*7320*/  @P1 IADD3 R4, PT, PT, R2, UR49, RZ ;  /* 0x0000003102041c10 */ /* 0x000fea000fffe0ff */
[----:B------:R-:W-:Y:S01]  /*7330*/  @P1 IMAD.IADD R4, R4, 0x1, R116 ;  /* 0x0000000104041824 */ /* 0x000fe200078e0274 */
[----:B------:R-:W-:Y:S06]  /*7340*/  @P0 BRA `(.L_x_125) ;  /* 0x00000000000c0947 */ /* 0x000fec0003800000 */
[----:B------:R-:W-:Y:S04]  /*7350*/  SHF.L.U32 R3, R104, 0x1f, RZ ;  /* 0x0000001f68037819 */ /* 0x000fe800000006ff */
[----:B------:R-:W2:Y:S02]  /*7360*/  SYNCS.PHASECHK.TRANS64.TRYWAIT P0, [R0+URZ+0x80], R3 ;  /* 0x00008003000075a7 */ /* 0x000ea400080011ff */
[----:B--2---:R-:W-:Y:S05]  /*7370*/  @!P0 BRA `(.L_x_126) ;  /* 0x0000003400a48947 */ /* 0x004fea0003800000 */
.L_x_125:
[----:B------:R-:W-:Y:S05]  /*7380*/  BSYNC B0 ;  /* 0x0000000000007941 */ /* 0x000fea0003800000 */
.L_x_124:
[----:B------:R-:W-:Y:S01]  /*7390*/  ISETP.NE.AND P0, PT, R115, RZ, PT ;  /* 0x000000ff7300720c */ /* 0x000fe20003f05270 */
[----:B------:R-:W-:Y:S11]  /*73a0*/  VIADD R105, R105, 0x1 ;  /* 0x0000000169697836 */ /* 0x000ff60000000000 */
[----:B------:R-:W-:Y:S01]  /*73b0*/  @!UPT UIADD3 URZ, UPT, UPT, URZ, URZ, URZ ;  /* 0x000000fffffff290 */ /* 0x000fe2000fffe0ff */
[----:B------:R3:W4:Y:S04]  /*73c0*/  @P0 LDS.128 R80, [R2+UR49+0x200] ;  /* 0x0002003102500984 */ /* 0x0007280008000c00 */
[----:B------:R1:W1:Y:S01]  /*73d0*/  @P0 LDS.128 R84, [R4+0x200] ;  /* 0x0002000004540984 */ /* 0x0002620000000c00 */
[C---:B------:R-:W-:Y:S01]  /*73e0*/  ISETP.NE.AND P0, PT, R105.reuse, 0x4, PT ;  /* 0x000000046900780c */ /* 0x040fe20003f05270 */
[----:B------:R-:W-:Y:S01]  /*73f0*/  @!PT LDS RZ, [RZ] ;  /* 0x00000000fffff984 */ /* 0x000fe20000000800 */
[----:B------:R-:W-:Y:S01]  /*7400*/  @!PT LDS RZ, [RZ] ;  /* 0x00000000fffff984 */ /* 0x000fe20000000800 */
[----:B------:R-:W-:Y:S01]  /*7410*/  @!PT LDS RZ, [RZ] ;  /* 0x00000000fffff984 */ /* 0x000fe20000000800 */
[----:B------:R-:W-:Y:S01]  /*7420*/  @!PT LDS RZ, [RZ] ;  /* 0x00000000fffff984 */ /* 0x000fe20000000800 */
[----:B------:R5:W-:Y:S06]  /*7430*/  MEMBAR.ALL.CTA ;  /* 0x0000000000007992 */ /* 0x000bec0000008000 */
[----:B-----5:R-:W5:Y:S01]  /*7440*/  FENCE.VIEW.ASYNC.S ;  /* 0x00000000000073c6 */ /* 0x020f620000000000 */
[----:B------:R-:W-:Y:S01]  /*7450*/  SEL R105, R105, RZ, P0 ;  /* 0x000000ff69697207 */ /* 0x000fe20000000000 */
[----:B---3--:R-:W-:Y:S02]  /*7460*/  VIADD R2, R0, 0xa0 ;  /* 0x000000a000027836 */ /* 0x008fe40000000000 */
[----:B--2---:R-:W-:Y:S05]  /*7470*/  IMAD.U32 R0, RZ, RZ, UR37 ;  /* 0x00000025ff007e24 */ /* 0x004fea000f8e00ff */
[----:B------:R-:W-:Y:S04]  /*7480*/  PRMT R0, R0, 0x654, R2 ;  /* 0x0000065400007816 */ /* 0x000fe80000000002 */
[----:B-----5:R2:W-:Y:S02]  /*7490*/  SYNCS.ARRIVE.TRANS64.RED.A1T0 RZ, [R0+URZ], RZ ;  /* 0x000000ff00ff79a7 */ /* 0x0205e400081004ff */
[----:B--2---:R-:W-:Y:S04]  /*74a0*/  SEL R0, RZ, 0x1, P0 ;  /* 0x00000001ff007807 */ /* 0x004fe80000000000 */
[----:B-1--4-:R-:W-:Y:S02]  /*74b0*/  LOP3.LUT R104, R104, R0, RZ, 0x3c, !PT ;  /* 0x0000000068687212 */ /* 0x012fe400078e3cff */
.L_x_123:
[----:B------:R-:W-:Y:S05]  /*74c0*/  BSYNC B1 ;  /* 0x0000000000017941 */ /* 0x000fea0003800000 */
.L_x_122:
[----:B------:R-:W-:Y:S05]  /*74d0*/  VIADD R0, R48, 0x20 ;  /* 0x0000002030007836 */ /* 0x000fea0000000000 */
[----:B------:R-:W-:Y:S04]  /*74e0*/  SHF.R.U32.HI R0, RZ, 0x15, R0 ;  /* 0x00000015ff007819 */ /* 0x000fe80000011600 */
[----:B------:R-:W-:Y:S11]  /*74f0*/  LOP3.LUT P0, RZ, R0, 0x3, R102, 0x48, !PT ;  /* 0x0000000300ff7812 */ /* 0x000ff60007804866 */
[----:B------:R-:W-:Y:S02]  /*7500*/  @!UPT UIADD3 URZ, UPT, UPT, URZ, URZ, URZ ;  /* 0x000000fffffff290 */ /* 0x000fe4000fffe0ff */
[----:B------:R-:W-:Y:S05]  /*7510*/  @!P0 BRA `(.L_x_127) ;  /* 0x0000000000408947 */ /* 0x000fea0003800000 */
[----:B------:R-:W2:Y:S01]  /*7520*/  LDCU.64 UR8, c[0x4][0x78] ;  /* 0x01000f00ff0877ac */ /* 0x000ea20008000a00 */
[----:B------:R-:W-:Y:S01]  /*7530*/  MOV R3, 0x0 ;  /* 0x0000000000037802 */ /* 0x000fe20000000f00 */
[----:B------:R-:W-:Y:S02]  /*7540*/  HFMA2 R12, -RZ, RZ, 0, 5.9604644775390625e-08 ;  /* 0x00000001ff0c7431 */ /* 0x000fe400000001ff */
[----:B------:R-:W-:Y:S02]  /*7550*/  IMAD.MOV.U32 R8, RZ, RZ, 0x192 ;  /* 0x00000192ff087424 */ /* 0x000fe400078e00ff */
[----:B------:R-:W-:Y:S01]  /*7560*/  IMAD.MOV.U32 R13, RZ, RZ, RZ ;  /* 0x000000ffff0d7224 */ /* 0x000fe200078e00ff */
[----:B------:R-:W3:Y:S01]  /*7570*/  LDCU.64 UR6, c[0x4][0x80] ;  /* 0x01001000ff0677ac */ /* 0x000ee20008000a00 */
[----:B------:R-:W4:Y:S01]  /*7580*/  LDC.64 R2, c[0x4][R3] ;  /* 0x0100000003027b82 */ /* 0x000f220000000a00 */
[----:B------:R-:W5:Y:S01]  /*7590*/  LDCU.64 UR4, c[0x4][0x18] ;  /* 0x01000300ff0477ac */ /* 0x000f620008000a00 */
[----:B--2---:R-:W-:Y:S01]  /*75a0*/  MOV R5, UR9 ;  /* 0x0000000900057c02 */ /* 0x004fe20008000f00 */
[----:B------:R-:W-:Y:S01]  /*75b0*/  IMAD.U32 R4, RZ, RZ, UR8 ;  /* 0x00000008ff047e24 */ /* 0x000fe2000f8e00ff */
[----:B---3--:R-:W-:Y:S01]  /*75c0*/  MOV R7, UR7 ;  /* 0x0000000700077c02 */ /* 0x008fe20008000f00 */
[----:B------:R-:W-:Y:S01]  /*75d0*/  IMAD.U32 R6, RZ, RZ, UR6 ;  /* 0x00000006ff067e24 */ /* 0x000fe2000f8e00ff */
[----:B-----5:R-:W-:Y:S01]  /*75e0*/  MOV R11, UR5 ;  /* 0x00000005000b7c02 */ /* 0x020fe20008000f00 */
[----:B------:R-:W-:Y:S02]  /*75f0*/  IMAD.U32 R10, RZ, RZ, UR4 ;  /* 0x00000004ff0a7e24 */ /* 0x000fe4000f8e00ff */
[----:B------:R-:W-:Y:S07]  /*7600*/  LEPC R20, `(.L_x_127) ;  /* 0x000000001014794e */ /* 0x000fee0000000000 */
[----:B-1--4-:R-:W-:Y:S05]  /*7610*/  CALL.ABS.NOINC R2 ;  /* 0x0000000002007343 */ /* 0x012fea0003c00000 */
.L_x_127:
[-C--:B------:R-:W-:Y:S01]  /*7620*/  F2FP.F16.E4M3.UNPACK_B R0, R81.reuse ;  /* 0x00000051ff00723e */ /* 0x080fe200020006ff */
[----:B------:R-:W-:Y:S05]  /*7630*/  WARPSYNC.ALL ;  /* 0x0000000000007948 */ /* 0x000fea0003800000 */
[----:B------:R-:W-:Y:S01]  /*7640*/  R2UR UR4, R48 ;  /* 0x00000000300472ca */ /* 0x000fe200000e0000 */
[--C-:B------:R-:W-:Y:S01]  /*7650*/  HADD2.F32 R54, -RZ, R0.reuse.H0_H0 ;  /* 0x20000000ff367230 */ /* 0x100fe20000004100 */
[-C--:B------:R-:W-:Y:S01]  /*7660*/  F2FP.F16.E4M3.UNPACK_B R2, R80.reuse.H1 ;  /* 0x00000050ff02723e */ /* 0x080fe200030006ff */
[----:B------:R-:W-:Y:S01]  /*7670*/  HADD2.F32 R55, -RZ, R0.H1_H1 ;  /* 0x30000000ff377230 */ /* 0x000fe20000004100 */
[----:B------:R-:W-:Y:S01]  /*7680*/  F2FP.F16.E4M3.UNPACK_B R0, R81.H1 ;  /* 0x00000051ff00723e */ /* 0x000fe200030006ff */
[----:B------:R-:W-:Y:S01]  /*7690*/  BSSY.RECONVERGENT B0, `(.L_x_128) ;  /* 0x0000099000007945 */ /* 0x000fe20003800200 */
[----:B------:R-:W-:Y:S01]  /*76a0*/  F2FP.F16.E4M3.UNPACK_B R3, R80 ;  /* 0x00000050ff03723e */ /* 0x000fe200020006ff */
[----:B------:R-:W-:Y:S01]  /*76b0*/  HADD2.F32 R52, -RZ, R2.H0_H0 ;  /* 0x20000002ff347230 */ /* 0x000fe20000004100 */
[----:B------:R-:W-:Y:S01]  /*76c0*/  ISETP.NE.AND P0, PT, R109, RZ, PT ;  /* 0x000000ff6d00720c */ /* 0x000fe20003f05270 */
[--C-:B------:R-:W-:Y:S01]  /*76d0*/  HADD2.F32 R56, -RZ, R0.reuse.H0_H0 ;  /* 0x20000000ff387230 */ /* 0x100fe20000004100 */
[----:B------:R-:W-:Y:S01]  /*76e0*/  ISETP.NE.AND P6, PT, R117, RZ, PT ;  /* 0x000000ff7500720c */ /* 0x000fe20003fc5270 */
[----:B------:R-:W-:Y:S01]  /*76f0*/  HADD2.F32 R57, -RZ, R0.H1_H1 ;  /* 0x30000000ff397230 */ /* 0x000fe20000004100 */
[-C--:B------:R-:W-:Y:S01]  /*7700*/  F2FP.F16.E4M3.UNPACK_B R0, R83.reuse ;  /* 0x00000053ff00723e */ /* 0x080fe200020006ff */
[----:B-1----:R-:W1:Y:S01]  /*7710*/  LDTM.x32 R4, tmem[UR4+0x20] ;  /* 0x00002004000479ee */ /* 0x002e6200082c0000 */
[----:B------:R-:W-:Y:S01]  /*7720*/  HADD2.F32 R53, -RZ, R2.H1_H1 ;  /* 0x30000002ff357230 */ /* 0x000fe20000004100 */
[----:B------:R-:W-:Y:S01]  /*7730*/  F2FP.F16.E4M3.UNPACK_B R2, R82.H1 ;  /* 0x00000052ff02723e */ /* 0x000fe200030006ff */
[--C-:B------:R-:W-:Y:S02]  /*7740*/  HADD2.F32 R50, -RZ, R3.reuse.H0_H0 ;  /* 0x20000003ff327230 */ /* 0x100fe40000004100 */
[--C-:B------:R-:W-:Y:S02]  /*7750*/  HADD2.F32 R62, -RZ, R0.reuse.H0_H0 ;  /* 0x20000000ff3e7230 */ /* 0x100fe40000004100 */
[----:B------:R-:W-:Y:S01]  /*7760*/  HADD2.F32 R63, -RZ, R0.H1_H1 ;  /* 0x30000000ff3f7230 */ /* 0x000fe20000004100 */
[----:B------:R-:W-:Y:S01]  /*7770*/  F2FP.F16.E4M3.UNPACK_B R0, R84.H1 ;  /* 0x00000054ff00723e */ /* 0x000fe200030006ff */
[--C-:B------:R-:W-:Y:S02]  /*7780*/  HADD2.F32 R60, -RZ, R2.reuse.H0_H0 ;  /* 0x20000002ff3c7230 */ /* 0x100fe40000004100 */
[----:B------:R-:W-:Y:S01]  /*7790*/  HADD2.F32 R61, -RZ, R2.H1_H1 ;  /* 0x30000002ff3d7230 */ /* 0x000fe20000004100 */
[----:B------:R-:W-:Y:S01]  /*77a0*/  F2FP.F16.E4M3.UNPACK_B R2, R83.H1 ;  /* 0x00000053ff02723e */ /* 0x000fe200030006ff */
[----:B------:R-:W-:Y:S01]  /*77b0*/  HADD2.F32 R51, -RZ, R3.H1_H1 ;  /* 0x30000003ff337230 */ /* 0x000fe20000004100 */
[----:B------:R-:W-:Y:S01]  /*77c0*/  F2FP.F16.E4M3.UNPACK_B R3, R82 ;  /* 0x00000052ff03723e */ /* 0x000fe200020006ff */
[--C-:B------:R-:W-:Y:S02]  /*77d0*/  HADD2.F32 R68, -RZ, R0.reuse.H0_H0 ;  /* 0x20000000ff447230 */ /* 0x100fe40000004100 */
[----:B------:R-:W-:Y:S01]  /*77e0*/  HADD2.F32 R69, -RZ, R0.H1_H1 ;  /* 0x30000000ff457230 */ /* 0x000fe20000004100 */
[-C--:B------:R-:W-:Y:S01]  /*77f0*/  F2FP.F16.E4M3.UNPACK_B R0, R85.reuse.H1 ;  /* 0x00000055ff00723e */ /* 0x080fe200030006ff */
[--C-:B------:R-:W-:Y:S02]  /*7800*/  HADD2.F32 R64, -RZ, R2.reuse.H0_H0 ;  /* 0x20000002ff407230 */ /* 0x100fe40000004100 */
[----:B------:R-:W-:Y:S01]  /*7810*/  HADD2.F32 R65, -RZ, R2.H1_H1 ;  /* 0x30000002ff417230 */ /* 0x000fe20000004100 */
[----:B------:R-:W-:Y:S01]  /*7820*/  F2FP.F16.E4M3.UNPACK_B R2, R85 ;  /* 0x00000055ff02723e */ /* 0x000fe200020006ff */
[--C-:B------:R-:W-:Y:S02]  /*7830*/  HADD2.F32 R58, -RZ, R3.reuse.H0_H0 ;  /* 0x20000003ff3a7230 */ /* 0x100fe40000004100 */
[C---:B-1----:R-:W-:Y:S01]  /*7840*/  FMUL R7, R47.reuse, R7 ;  /* 0x000000072f077220 */ /* 0x042fe20000400000 */
[----:B------:R-:W-:Y:S01]  /*7850*/  HADD2.F32 R59, -RZ, R3.H1_H1 ;  /* 0x30000003ff3b7230 */ /* 0x000fe20000004100 */
[----:B------:R-:W-:Y:S01]  /*7860*/  F2FP.F16.E4M3.UNPACK_B R3, R84 ;  /* 0x00000054ff03723e */ /* 0x000fe200020006ff */
[--C-:B------:R-:W-:Y:S02]  /*7870*/  HADD2.F32 R72, -RZ, R0.reuse.H0_H0 ;  /* 0x20000000ff487230 */ /* 0x100fe40000004100 */
[C---:B------:R-:W-:Y:S01]  /*7880*/  FMUL R11, R47.reuse, R11 ;  /* 0x0000000b2f0b7220 */ /* 0x040fe20000400000 */
[----:B------:R-:W-:Y:S01]  /*7890*/  HADD2.F32 R73, -RZ, R0.H1_H1 ;  /* 0x30000000ff497230 */ /* 0x000fe20000004100 */
[----:B------:R-:W-:Y:S01]  /*78a0*/  F2FP.F16.E4M3.UNPACK_B R0, R87 ;  /* 0x00000057ff00723e */ /* 0x000fe200020006ff */
[--C-:B------:R-:W-:Y:S02]  /*78b0*/  HADD2.F32 R70, -RZ, R2.reuse.H0_H0 ;  /* 0x20000002ff467230 */ /* 0x100fe40000004100 */
[C---:B------:R-:W-:Y:S01]  /*78c0*/  FMUL R15, R47.reuse, R15 ;  /* 0x0000000f2f0f7220 */ /* 0x040fe20000400000 */
[----:B------:R-:W-:Y:S01]  /*78d0*/  HADD2.F32 R71, -RZ, R2.H1_H1 ;  /* 0x30000002ff477230 */ /* 0x000fe20000004100 */
[-C--:B------:R-:W-:Y:S01]  /*78e0*/  F2FP.F16.E4M3.UNPACK_B R2, R86.reuse.H1 ;  /* 0x00000056ff02723e */ /* 0x080fe200030006ff */
[--C-:B------:R-:W-:Y:S02]  /*78f0*/  HADD2.F32 R66, -RZ, R3.reuse.H0_H0 ;  /* 0x20000003ff427230 */ /* 0x100fe40000004100 */
[----:B------:R-:W-:Y:S01]  /*7900*/  HADD2.F32 R67, -RZ, R3.H1_H1 ;  /* 0x30000003ff437230 */ /* 0x000fe20000004100 */
[----:B------:R-:W-:Y:S01]  /*7910*/  F2FP.F16.E4M3.UNPACK_B R3, R86 ;  /* 0x00000056ff03723e */ /* 0x000fe200020006ff */
[--C-:B------:R-:W-:Y:S02]  /*7920*/  HADD2.F32 R78, -RZ, R0.reuse.H0_H0 ;  /* 0x20000000ff4e7230 */ /* 0x100fe40000004100 */
[----:B------:R-:W-:Y:S02]  /*7930*/  HADD2.F32 R79, -RZ, R0.H1_H1 ;  /* 0x30000000ff4f7230 */ /* 0x000fe40000004100 */
[C---:B------:R-:W-:Y:S01]  /*7940*/  FMUL R0, R47.reuse, R4 ;  /* 0x000000042f007220 */ /* 0x040fe20000400000 */
[--C-:B------:R-:W-:Y:S02]  /*7950*/  HADD2.F32 R76, -RZ, R2.reuse.H0_H0 ;  /* 0x20000002ff4c7230 */ /* 0x100fe40000004100 */
[----:B------:R-:W-:Y:S01]  /*7960*/  FMUL R4, R47, R8 ;  /* 0x000000082f047220 */ /* 0x000fe20000400000 */
[----:B------:R-:W-:Y:S02]  /*7970*/  HADD2.F32 R77, -RZ, R2.H1_H1 ;  /* 0x30000002ff4d7230 */ /* 0x000fe40000004100 */
[----:B------:R-:W-:Y:S01]  /*7980*/  FFMA R0, R49, R50, R0 ;  /* 0x0000003231007223 */ /* 0x000fe20000000000 */
[--C-:B------:R-:W-:Y:S02]  /*7990*/  HADD2.F32 R74, -RZ, R3.reuse.H0_H0 ;  /* 0x20000003ff4a7230 */ /* 0x100fe40000004100 */
[C---:B------:R-:W-:Y:S01]  /*79a0*/  FMUL R2, R47.reuse, R5 ;  /* 0x000000052f027220 */ /* 0x040fe20000400000 */
[----:B------:R-:W-:Y:S02]  /*79b0*/  HADD2.F32 R75, -RZ, R3.H1_H1 ;  /* 0x30000003ff4b7230 */ /* 0x000fe40000004100 */
[C---:B------:R-:W-:Y:S01]  /*79c0*/  FMUL R5, R47.reuse, R9 ;  /* 0x000000092f057220 */ /* 0x040fe20000400000 */
[----:B------:R-:W-:Y:S01]  /*79d0*/  FMUL R8, R47, R12 ;  /* 0x0000000c2f087220 */ /* 0x000fe20000400000 */
[----:B------:R-:W-:Y:S01]  /*79e0*/  FFMA R2, R49, R51, R2 ;  /* 0x0000003331027223 */ /* 0x000fe20000000002 */
[C---:B------:R-:W-:Y:S01]  /*79f0*/  FMUL R9, R47.reuse, R13 ;  /* 0x0000000d2f097220 */ /* 0x040fe20000400000 */
[C---:B------:R-:W-:Y:S01]  /*7a00*/  FMUL R12, R47.reuse, R21 ;  /* 0x000000152f0c7220 */ /* 0x040fe20000400000 */
[C---:B------:R-:W-:Y:S01]  /*7a10*/  FMUL R21, R47.reuse, R30 ;  /* 0x0000001e2f157220 */ /* 0x040fe20000400000 */
[C---:B------:R-:W-:Y:S01]  /*7a20*/  FMUL R13, R47.reuse, R22 ;  /* 0x000000162f0d7220 */ /* 0x040fe20000400000 */
        /* <DEDUP_REMOVED lines=9> */
[C---:B------:R-:W-:Y:S01]  /*7ac0*/  FFMA R6, R49.reuse, R56, R6 ;  /* 0x0000003831067223 */ /* 0x040fe20000000006 */
[C---:B------:R-:W-:Y:S01]  /*7ad0*/  FFMA R11, R49.reuse, R57, R11 ;  /* 0x00000039310b7223 */ /* 0x040fe2000000000b */
[C---:B------:R-:W-:Y:S01]  /*7ae0*/  FFMA R8, R49.reuse, R58, R8 ;  /* 0x0000003a31087223 */ /* 0x040fe20000000008 */
[----:B------:R-:W-:Y:S01]  /*7af0*/  FFMA R9, R49, R59, R9 ;  /* 0x0000003b31097223 */ /* 0x000fe20000000009 */
[----:B------:R-:W-:Y:S01]  /*7b00*/  F2FP.SATFINITE.E4M3.F32.PACK_AB_MERGE_C R52, R7, R3, RZ ;  /* 0x000000030734723e */ /* 0x000fe200048070ff */
[----:B------:R-:W-:Y:S01]  /*7b10*/  FFMA R10, R49, R60, R10 ;  /* 0x0000003c310a7223 */ /* 0x000fe2000000000a */
[----:B------:R-:W-:Y:S01]  /*7b20*/  F2FP.SATFINITE.E4M3.F32.PACK_AB_MERGE_C R53, R11, R6, RZ ;  /* 0x000000060b35723e */ /* 0x000fe200048070ff */
[----:B------:R-:W-:Y:S01]  /*7b30*/  FFMA R15, R49, R61, R15 ;  /* 0x0000003d310f7223 */ /* 0x000fe2000000000f */
[C---:B------:R-:W-:Y:S01]  /*7b40*/  FMUL R3, R47.reuse, R16 ;  /* 0x000000102f037220 */ /* 0x040fe20000400000 */
[C---:B------:R-:W-:Y:S01]  /*7b50*/  FMUL R6, R47.reuse, R17 ;  /* 0x000000112f067220 */ /* 0x040fe20000400000 */
[----:B------:R-:W-:Y:S01]  /*7b60*/  F2FP.F16.E4M3.UNPACK_B R51, R87.H1 ;  /* 0x00000057ff33723e */ /* 0x000fe200030006ff */
[----:B------:R-:W-:Y:S01]  /*7b70*/  FMUL R11, R47, R20 ;  /* 0x000000142f0b7220 */ /* 0x000fe20000400000 */
[----:B------:R-:W-:Y:S01]  /*7b80*/  F2FP.SATFINITE.E4M3.F32.PACK_AB_MERGE_C R54, R15, R10, RZ ;  /* 0x0000000a0f36723e */ /* 0x000fe200048070ff */
[C---:B------:R-:W-:Y:S01]  /*7b90*/  FFMA R3, R49.reuse, R62, R3 ;  /* 0x0000003e31037223 */ /* 0x040fe20000000003 */
[----:B------:R-:W-:Y:S01]  /*7ba0*/  FFMA R6, R49, R63, R6 ;  /* 0x0000003f31067223 */ /* 0x000fe20000000006 */
[----:B------:R-:W-:Y:S01]  /*7bb0*/  FMUL R20, R47, R29 ;  /* 0x0000001d2f147220 */ /* 0x000fe20000400000 */
[----:B------:R-:W-:Y:S01]  /*7bc0*/  F2FP.SATFINITE.E4M3.F32.PACK_AB_MERGE_C R29, R5, R4, R53 ;  /* 0x00000004051d723e */ /* 0x000fe20004807035 */
[----:B------:R-:W-:Y:S01]  /*7bd0*/  FMUL R10, R47, R19 ;  /* 0x000000132f0a7220 */ /* 0x000fe20000400000 */
[----:B------:R-:W-:Y:S01]  /*7be0*/  F2FP.SATFINITE.E4M3.F32.PACK_AB_MERGE_C R30, R9, R8, R54 ;  /* 0x00000008091e723e */ /* 0x000fe20004807036 */
        /* <DEDUP_REMOVED lines=10> */
[----:B------:R-:W-:Y:S01]  /*7c90*/  FFMA R14, R49, R69, R14 ;  /* 0x00000045310e7223 */ /* 0x000fe2000000000e */
[----:B------:R-:W-:Y:S01]  /*7ca0*/  FMUL R18, R47, R27 ;  /* 0x0000001b2f127220 */ /* 0x000fe20000400000 */
[C---:B------:R-:W-:Y:S01]  /*7cb0*/  FFMA R15, R49.reuse, R70, R15 ;  /* 0x00000046310f7223 */ /* 0x040fe2000000000f */
[C---:B------:R-:W-:Y:S01]  /*7cc0*/  FFMA R16, R49.reuse, R71, R16 ;  /* 0x0000004731107223 */ /* 0x040fe20000000010 */
[C---:B------:R-:W-:Y:S01]  /*7cd0*/  FFMA R17, R49.reuse, R72, R17 ;  /* 0x0000004831117223 */ /* 0x040fe20000000011 */
[C---:B------:R-:W-:Y:S01]  /*7ce0*/  FFMA R18, R49.reuse, R73, R18 ;  /* 0x0000004931127223 */ /* 0x040fe20000000012 */
[----:B------:R-:W-:Y:S01]  /*7cf0*/  FFMA R19, R49, R74, R19 ;  /* 0x0000004a31137223 */ /* 0x000fe20000000013 */
[----:B------:R-:W-:Y:S01]  /*7d00*/  FMUL R23, R47, R32 ;  /* 0x000000202f177220 */ /* 0x000fe20000400000 */
[----:B------:R-:W-:Y:S01]  /*7d10*/  FFMA R20, R49, R75, R20 ;  /* 0x0000004b31147223 */ /* 0x000fe20000000014 */
[----:B------:R-:W-:Y:S01]  /*7d20*/  FMUL R24, R47, R33 ;  /* 0x000000212f187220 */ /* 0x000fe20000400000 */
[--C-:B------:R-:W-:Y:S02]  /*7d30*/  HADD2.F32 R50, -RZ, R51.reuse.H0_H0 ;  /* 0x20000033ff327230 */ /* 0x100fe40000004100 */
[----:B------:R-:W-:Y:S01]  /*7d40*/  FFMA R21, R49, R76, R21 ;  /* 0x0000004c31157223 */ /* 0x000fe20000000015 */
[----:B------:R-:W-:Y:S02]  /*7d50*/  HADD2.F32 R51, -RZ, R51.H1_H1 ;  /* 0x30000033ff337230 */ /* 0x000fe40000004100 */
[----:B------:R-:W-:Y:S01]  /*7d60*/  FMUL R25, R47, R34 ;  /* 0x000000222f197220 */ /* 0x000fe20000400000 */
[----:B------:R-:W-:Y:S01]  /*7d70*/  FFMA R22, R49, R77, R22 ;  /* 0x0000004d31167223 */ /* 0x000fe20000000016 */
[----:B------:R-:W-:Y:S01]  /*7d80*/  FMUL R26, R47, R35 ;  /* 0x000000232f1a7220 */ /* 0x000fe20000400000 */
[----:B------:R-:W-:Y:S01]  /*7d90*/  F2FP.SATFINITE.E4M3.F32.PACK_AB_MERGE_C R7, R10, R7, RZ ;  /* 0x000000070a07723e */ /* 0x000fe200048070ff */
[C---:B------:R-:W-:Y:S01]  /*7da0*/  FFMA R23, R49.reuse, R78, R23 ;  /* 0x0000004e31177223 */ /* 0x040fe20000000017 */
[C---:B------:R-:W-:Y:S01]  /*7db0*/  FFMA R24, R49.reuse, R79, R24 ;  /* 0x0000004f31187223 */ /* 0x040fe20000000018 */
[C---:B------:R-:W-:Y:S01]  /*7dc0*/  FFMA R25, R49.reuse, R50, R25 ;  /* 0x0000003231197223 */ /* 0x040fe20000000019 */
[----:B------:R-:W-:Y:S01]  /*7dd0*/  FFMA R26, R49, R51, R26 ;  /* 0x00000033311a7223 */ /* 0x000fe2000000001a */
[----:B------:R-:W-:Y:S02]  /*7de0*/  F2FP.SATFINITE.E4M3.F32.PACK_AB_MERGE_C R28, R2, R0, R52 ;  /* 0x00000000021c723e */ /* 0x000fe40004807034 */
[----:B------:R-:W-:Y:S02]  /*7df0*/  F2FP.SATFINITE.E4M3.F32.PACK_AB_MERGE_C R31, R6, R3, R7 ;  /* 0x00000003061f723e */ /* 0x000fe40004807007 */
[----:B------:R-:W-:Y:S02]  /*7e00*/  F2FP.SATFINITE.E4M3.F32.PACK_AB_MERGE_C R13, R14, R13, RZ ;  /* 0x0000000d0e0d723e */ /* 0x000fe400048070ff */
[----:B------:R-:W-:Y:S01]  /*7e10*/  F2FP.SATFINITE.E4M3.F32.PACK_AB_MERGE_C R17, R18, R17, RZ ;  /* 0x000000111211723e */ /* 0x000fe200048070ff */
[----:B------:R1:W-:Y:S01]  /*7e20*/  STS.128 [R100+UR49+0x5200], R28 ;  /* 0x0052001c64007988 */ /* 0x0003e20008000c31 */
[----:B------:R-:W-:Y:S02]  /*7e30*/  F2FP.SATFINITE.E4M3.F32.PACK_AB_MERGE_C R14, R22, R21, RZ ;  /* 0x00000015160e723e */ /* 0x000fe400048070ff */
[----:B------:R-:W-:Y:S02]  /*7e40*/  F2FP.SATFINITE.E4M3.F32.PACK_AB_MERGE_C R25, R26, R25, RZ ;  /* 0x000000191a19723e */ /* 0x000fe400048070ff */
[----:B------:R-:W-:Y:S02]  /*7e50*/  F2FP.SATFINITE.E4M3.F32.PACK_AB_MERGE_C R12, R12, R11, R13 ;  /* 0x0000000b0c0c723e */ /* 0x000fe4000480700d */
[----:B------:R-:W-:Y:S02]  /*7e60*/  F2FP.SATFINITE.E4M3.F32.PACK_AB_MERGE_C R13, R16, R15, R17 ;  /* 0x0000000f100d723e */ /* 0x000fe40004807011 */
        /* <DEDUP_REMOVED lines=13> */
[----:B------:R-:W-:Y:S02]  /*7f40*/  UIADD3 UR12, UP0, UPT, UR52, 0x680, URZ ;  /* 0x00000680340c7890 */ /* 0x000fe4000ff1e0ff */
[----:B------:R-:W-:Y:S02]  /*7f50*/  UIADD3 UR9, UPT, UPT, UR41, 0x20, URZ ;  /* 0x0000002029097890 */ /* 0x000fe4000fffe0ff */
[----:B------:R-:W-:Y:S02]  /*7f60*/  UIADD3 UR8, UPT, UPT, UR49, 0x5200, URZ ;  /* 0x0000520031087890 */ /* 0x000fe4000fffe0ff */
[----:B------:R-:W-:Y:S01]  /*7f70*/  UIADD3.X UR13, UPT, UPT, URZ, UR53, URZ, UP0, !UPT ;  /* 0x00000035ff0d7290 */ /* 0x000fe200087fe4ff */
[----:B------:R-:W-:Y:S01]  /*7f80*/  UMOV UR10, UR42 ;  /* 0x0000002a000a7c82 */ /* 0x000fe20008000000 */
[----:B------:R-:W-:Y:S01]  /*7f90*/  UMOV UR11, UR36 ;  /* 0x00000024000b7c82 */ /* 0x000fe20008000000 */
[----:B------:R-:W-:Y:S02]  /*7fa0*/  UIADD3 UR5, UPT, UPT, UR41, 0xa0, URZ ;  /* 0x000000a029057890 */ /* 0x000fe4000fffe0ff */
[----:B------:R-:W-:Y:S01]  /*7fb0*/  UIADD3 UR4, UPT, UPT, UR49, 0x5a00, URZ ;  /* 0x00005a0031047890 */ /* 0x000fe2000fffe0ff */
[----:B------:R-:W-:Y:S03]  /*7fc0*/  UMOV UR6, UR42 ;  /* 0x0000002a00067c82 */ /* 0x000fe60008000000 */
[----:B------:R2:W-:Y:S01]  /*7fd0*/  UTMASTG.3D [UR8], [UR12] ;  /* 0x000000080c0073b5 */ /* 0x0005e20008010000 */
[----:B------:R-:W-:Y:S04]  /*7fe0*/  UMOV UR7, UR36 ;  /* 0x0000002400077c82 */ /* 0x000fe80008000000 */
[----:B------:R2:W-:Y:S01]  /*7ff0*/  UTMASTG.3D [UR4], [UR12] ;  /* 0x000000040c0073b5 */ /* 0x0005e20008010000 */
[----:B------:R0:W-:Y:S01]  /*8000*/  UTMACMDFLUSH ;  /* 0x00000000000079b7 */ /* 0x0001e20000000000 */
[----:B--2---:R-:W-:Y:S04]  /*8010*/  DEPBAR.LE SB0, 0x1 ;  /* 0x000080400000791a */ /* 0x004fe80000000000 */
.L_x_129:
[----:B------:R-:W-:Y:S05]  /*8020*/  BSYNC.RECONVERGENT B0 ;  /* 0x0000000000007941 */ /* 0x000fea0003800200 */
.L_x_128:
        /* <DEDUP_REMOVED lines=15> */
.L_x_133:
[----:B------:R-:W-:Y:S05]  /*8120*/  BSYNC B0 ;  /* 0x0000000000007941 */ /* 0x000fea0003800000 */
.L_x_132:
[----:B------:R-:W-:Y:S01]  /*8130*/  ISETP.NE.AND P0, PT, R115, RZ, PT ;  /* 0x000000ff7300720c */ /* 0x000fe20003f05270 */
[----:B------:R-:W-:Y:S11]  /*8140*/  VIADD R105, R105, 0x1 ;  /* 0x0000000169697836 */ /* 0x000ff60000000000 */
[----:B------:R-:W-:Y:S01]  /*8150*/  @!UPT UIADD3 URZ, UPT, UPT, URZ, URZ, URZ ;  /* 0x000000fffffff290 */ /* 0x000fe2000fffe0ff */
[----:B------:R3:W4:Y:S04]  /*8160*/  @P0 LDS.128 R84, [R2+0x200] ;  /* 0x0002000002540984 */ /* 0x0007280000000c00 */
[----:B------:R1:W1:Y:S01]  /*8170*/  @P0 LDS.128 R80, [R3+UR49+0x200] ;  /* 0x0002003103500984 */ /* 0x0002620008000c00 */
        /* <DEDUP_REMOVED lines=14> */
.L_x_131:
[----:B------:R-:W-:Y:S05]  /*8260*/  BSYNC B1 ;  /* 0x0000000000017941 */ /* 0x000fea0003800000 */
.L_x_130:
[----:B------:R-:W-:Y:S05]  /*8270*/  VIADD R0, R48, 0x40 ;  /* 0x0000004030007836 */ /* 0x000fea0000000000 */
[----:B------:R-:W-:Y:S04]  /*8280*/  SHF.R.U32.HI R0, RZ, 0x15, R0 ;  /* 0x00000015ff007819 */ /* 0x000fe80000011600 */
[----:B------:R-:W-:Y:S11]  /*8290*/  LOP3.LUT P0, RZ, R0, 0x3, R102, 0x48, !PT ;  /* 0x0000000300ff7812 */ /* 0x000ff60007804866 */
[----:B------:R-:W-:Y:S02]  /*82a0*/  @!UPT UIADD3 URZ, UPT, UPT, URZ, URZ, URZ ;  /* 0x000000fffffff290 */ /* 0x000fe4000fffe0ff */
[----:B------:R-:W-:Y:S05]  /*82b0*/  @!P0 BRA `(.L_x_135) ;  /* 0x0000000000408947 */ /* 0x000fea0003800000 */
[----:B------:R-:W2:Y:S01]  /*82c0*/  LDCU.64 UR8, c[0x4][0x78] ;  /* 0x01000f00ff0877ac */ /* 0x000ea20008000a00 */
[----:B------:R-:W-:Y:S01]  /*82d0*/  MOV R3, 0x0 ;  /* 0x0000000000037802 */ /* 0x000fe20000000f00 */
[----:B-1----:R-:W-:Y:S02]  /*82e0*/  HFMA2 R12, -RZ, RZ, 0, 5.9604644775390625e-08 ;  /* 0x00000001ff0c7431 */ /* 0x002fe400000001ff */
[----:B------:R-:W-:Y:S02]  /*82f0*/  IMAD.MOV.U32 R8, RZ, RZ, 0x192 ;  /* 0x00000192ff087424 */ /* 0x000fe400078e00ff */
[----:B------:R-:W-:Y:S01]  /*8300*/  IMAD.MOV.U32 R13, RZ, RZ, RZ ;  /* 0x000000ffff0d7224 */ /* 0x000fe200078e00ff */
[----:B------:R-:W1:Y:S01]  /*8310*/  LDCU.64 UR6, c[0x4][0x80] ;  /* 0x01001000ff0677ac */ /* 0x000e620008000a00 */
[----:B------:R-:W3:Y:S01]  /*8320*/  LDC.64 R2, c[0x4][R3] ;  /* 0x0100000003027b82 */ /* 0x000ee20000000a00 */
[----:B------:R-:W4:Y:S01]  /*8330*/  LDCU.64 UR4, c[0x4][0x18] ;  /* 0x01000300ff0477ac */ /* 0x000f220008000a00 */
[----:B--2---:R-:W-:Y:S01]  /*8340*/  MOV R5, UR9 ;  /* 0x0000000900057c02 */ /* 0x004fe20008000f00 */
[----:B------:R-:W-:Y:S01]  /*8350*/  IMAD.U32 R4, RZ, RZ, UR8 ;  /* 0x00000008ff047e24 */ /* 0x000fe2000f8e00ff */
[----:B-1----:R-:W-:Y:S01]  /*8360*/  MOV R7, UR7 ;  /* 0x0000000700077c02 */ /* 0x002fe20008000f00 */
[----:B------:R-:W-:Y:S01]  /*8370*/  IMAD.U32 R6, RZ, RZ, UR6 ;  /* 0x00000006ff067e24 */ /* 0x000fe2000f8e00ff */
[----:B----4-:R-:W-:Y:S01]  /*8380*/  MOV R11, UR5 ;  /* 0x00000005000b7c02 */ /* 0x010fe20008000f00 */
[----:B------:R-:W-:Y:S02]  /*8390*/  IMAD.U32 R10, RZ, RZ, UR4 ;  /* 0x00000004ff0a7e24 */ /* 0x000fe4000f8e00ff */
[----:B------:R-:W-:Y:S07]  /*83a0*/  LEPC R20, `(.L_x_135) ;  /* 0x000000001014794e */ /* 0x000fee0000000000 */
[----:B---3--:R-:W-:Y:S05]  /*83b0*/  CALL.ABS.NOINC R2 ;  /* 0x0000000002007343 */ /* 0x008fea0003c00000 */
.L_x_135:
        /* <DEDUP_REMOVED lines=147> */
[----:B------:R-:W-:Y:S02]  /*8cf0*/  UIADD3 UR12, UP0, UPT, UR52, 0x680, URZ ;  /* 0x00000680340c7890 */ /* 0x000fe4000ff1e0ff */
[----:B------:R-:W-:Y:S02]  /*8d00*/  UIADD3 UR5, UPT, UPT, UR41, 0x40, URZ ;  /* 0x0000004029057890 */ /* 0x000fe4000fffe0ff */
[----:B------:R-:W-:Y:S01]  /*8d10*/  MOV R108, UR4 ;  /* 0x00000004006c7c02 */ /* 0x000fe20008000f00 */
[----:B------:R-:W-:Y:S01]  /*8d20*/  UIADD3.X UR13, UPT, UPT, URZ, UR53, URZ, UP0, !UPT ;  /* 0x00000035ff0d7290 */ /* 0x000fe200087fe4ff */
[----:B------:R-:W-:Y:S02]  /*8d30*/  UMOV UR6, UR42 ;  /* 0x0000002a00067c82 */ /* 0x000fe40008000000 */
[----:B------:R-:W-:Y:S01]  /*8d40*/  R2UR UR4, R108 ;  /* 0x000000006c0472ca */ /* 0x000fe200000e0000 */
[----:B------:R-:W-:Y:S01]  /*8d50*/  UMOV UR7, UR36 ;  /* 0x0000002400077c82 */ /* 0x000fe20008000000 */
[----:B------:R-:W-:Y:S02]  /*8d60*/  UIADD3 UR9, UPT, UPT, UR41, 0xc0, URZ ;  /* 0x000000c029097890 */ /* 0x000fe4000fffe0ff */
[----:B------:R-:W-:Y:S01]  /*8d70*/  UIADD3 UR8, UPT, UPT, UR49, 0x4a00, URZ ;  /* 0x00004a0031087890 */ /* 0x000fe2000fffe0ff */
[----:B------:R-:W-:Y:S01]  /*8d80*/  UMOV UR10, UR42 ;  /* 0x0000002a000a7c82 */ /* 0x000fe20008000000 */
[----:B------:R-:W-:Y:S07]  /*8d90*/  UMOV UR11, UR36 ;  /* 0x00000024000b7c82 */ /* 0x000fee0008000000 */
[----:B------:R2:W-:Y:S01]  /*8da0*/  UTMASTG.3D [UR4], [UR12] ;  /* 0x000000040c0073b5 */ /* 0x0005e20008010000 */
[----:B------:R2:W-:Y:S01]  /*8db0*/  UTMASTG.3D [UR8], [UR12] ;  /* 0x000000080c0073b5 */ /* 0x0005e20008010000 */
[----:B------:R0:W-:Y:S01]  /*8dc0*/  UTMACMDFLUSH ;  /* 0x00000000000079b7 */ /* 0x0001e20000000000 */
[----:B--2---:R-:W-:Y:S04]  /*8dd0*/  DEPBAR.LE SB0, 0x1 ;  /* 0x000080400000791a */ /* 0x004fe80000000000 */
.L_x_137:
[----:B------:R-:W-:Y:S05]  /*8de0*/  BSYNC.RECONVERGENT B0 ;  /* 0x0000000000007941 */ /* 0x000fea0003800200 */
.L_x_136:
        /* <DEDUP_REMOVED lines=15> */
.L_x_141:
[----:B------:R-:W-:Y:S05]  /*8ee0*/  BSYNC B0 ;  /* 0x0000000000007941 */ /* 0x000fea0003800000 */
.L_x_140:
        /* <DEDUP_REMOVED lines=19> */
.L_x_139:
[----:B------:R-:W-:Y:S05]  /*9020*/  BSYNC B1 ;  /* 0x0000000000017941 */ /* 0x000fea0003800000 */
.L_x_138:
        /* <DEDUP_REMOVED lines=21> */
.L_x_143:
[----:B------:R-:W-:Y:S01]  /*9180*/  ISETP.NE.AND P0, PT, R109, RZ, PT ;  /* 0x000000ff6d00720c */ /* 0x000fe20003f05270 */
[----:B------:R-:W-:Y:S05]  /*9190*/  WARPSYNC.ALL ;  /* 0x0000000000007948 */ /* 0x000fea0003800000 */
[----:B------:R-:W-:Y:S01]  /*91a0*/  R2UR UR4, R48 ;  /* 0x00000000300472ca */ /* 0x000fe200000e0000 */
[----:B------:R-:W-:Y:S01]  /*91b0*/  BSSY.RECONVERGENT B0, `(.L_x_144) ;  /* 0x000009f000007945 */ /* 0x000fe20003800200 */
[-C--:B------:R-:W-:Y:S02]  /*91c0*/  F2FP.F16.E4M3.UNPACK_B R4, R81.reuse ;  /* 0x00000051ff04723e */ /* 0x080fe400020006ff */
[-C--:B------:R-:W-:Y:S02]  /*91d0*/  F2FP.F16.E4M3.UNPACK_B R2, R80.reuse ;  /* 0x00000050ff02723e */ /* 0x080fe400020006ff */
[----:B------:R-:W-:Y:S01]  /*91e0*/  F2FP.F16.E4M3.UNPACK_B R80, R80.H1 ;  /* 0x00000050ff50723e */ /* 0x000fe200030006ff */
[--C-:B------:R-:W-:Y:S01]  /*91f0*/  HADD2.F32 R50, -RZ, R4.reuse.H0_H0 ;  /* 0x20000004ff327230 */ /* 0x100fe20000004100 */
[----:B------:R-:W-:Y:S01]  /*9200*/  F2FP.F16.E4M3.UNPACK_B R81, R81.H1 ;  /* 0x00000051ff51723e */ /* 0x000fe200030006ff */
[----:B------:R-:W-:Y:S01]  /*9210*/  HADD2.F32 R51, -RZ, R4.H1_H1 ;  /* 0x30000004ff337230 */ /* 0x000fe20000004100 */
[-C--:B------:R-:W-:Y:S01]  /*9220*/  F2FP.F16.E4M3.UNPACK_B R55, R82.reuse ;  /* 0x00000052ff37723e */ /* 0x080fe200020006ff */
[--C-:B------:R-:W-:Y:S01]  /*9230*/  HADD2.F32 R0, -RZ, R2.reuse.H0_H0 ;  /* 0x20000002ff007230 */ /* 0x100fe20000004100 */
[----:B------:R-:W-:Y:S01]  /*9240*/  F2FP.F16.E4M3.UNPACK_B R82, R82.H1 ;  /* 0x00000052ff52723e */ /* 0x000fe200030006ff */
[----:B-1----:R-:W1:Y:S01]  /*9250*/  LDTM.x32 R4, tmem[UR4+0x60] ;  /* 0x00006004000479ee */ /* 0x002e6200082c0000 */
[----:B------:R-:W-:Y:S01]  /*9260*/  NOP ;  /* 0x0000000000007918 */ /* 0x000fe20000000000 */
[----:B------:R-:W-:Y:S01]  /*9270*/  IADD3 R111, PT, PT, R111, 0x110, RZ ;  /* 0x000001106f6f7810 */ /* 0x000fe20007ffe0ff */
[----:B------:R-:W-:Y:S01]  /*9280*/  HADD2.F32 R2, -RZ, R2.H1_H1 ;  /* 0x30000002ff027230 */ /* 0x000fe20000004100 */
[----:B------:R-:W-:Y:S01]  /*9290*/  F2FP.F16.E4M3.UNPACK_B R59, R83 ;  /* 0x00000053ff3b723e */ /* 0x000fe200020006ff */
[--C-:B------:R-:W-:Y:S01]  /*92a0*/  HADD2.F32 R54, -RZ, R55.reuse.H0_H0 ;  /* 0x20000037ff367230 */ /* 0x100fe20000004100 */
[----:B------:R-:W-:Y:S01]  /*92b0*/  LOP3.LUT R111, R111, 0xfefffff8, RZ, 0xc0, !PT ;  /* 0xfefffff86f6f7812 */ /* 0x000fe200078ec0ff */
[----:B------:R-:W-:Y:S01]  /*92c0*/  HADD2.F32 R55, -RZ, R55.H1_H1 ;  /* 0x30000037ff377230 */ /* 0x000fe20000004100 */
[----:B------:R-:W-:Y:S01]  /*92d0*/  F2FP.F16.E4M3.UNPACK_B R63, R84 ;  /* 0x00000054ff3f723e */ /* 0x000fe200020006ff */
[--C-:B------:R-:W-:Y:S01]  /*92e0*/  HADD2.F32 R58, -RZ, R59.reuse.H0_H0 ;  /* 0x2000003bff3a7230 */ /* 0x100fe20000004100 */
[----:B-1----:R1:W-:Y:S01]  /*92f0*/  SYNCS.ARRIVE.TRANS64.RED.A1T0 RZ, [R111+URZ], RZ ;  /* 0x000000ff6fff79a7 */ /* 0x0023e200081004ff */
[----:B------:R-:W-:Y:S01]  /*9300*/  HADD2.F32 R59, -RZ, R59.H1_H1 ;  /* 0x3000003bff3b7230 */ /* 0x000fe20000004100 */
[----:B------:R-:W-:Y:S01]  /*9310*/  F2FP.F16.E4M3.UNPACK_B R67, R85 ;  /* 0x00000055ff43723e */ /* 0x000fe200020006ff */
[--C-:B------:R-:W-:Y:S01]  /*9320*/  HADD2.F32 R62, -RZ, R63.reuse.H0_H0 ;  /* 0x2000003fff3e7230 */ /* 0x100fe20000004100 */
[----:B------:R-:W-:Y:S01]  /*9330*/  F2FP.F16.E4M3.UNPACK_B R71, R86 ;  /* 0x00000056ff47723e */ /* 0x000fe200020006ff */
[----:B------:R-:W-:Y:S01]  /*9340*/  HADD2.F32 R63, -RZ, R63.H1_H1 ;  /* 0x3000003fff3f7230 */ /* 0x000fe20000004100 */
[----:B------:R-:W-:Y:S01]  /*9350*/  F2FP.F16.E4M3.UNPACK_B R75, R87 ;  /* 0x00000057ff4b723e */ /* 0x000fe200020006ff */
[--C-:B------:R-:W-:Y:S01]  /*9360*/  HADD2.F32 R66, -RZ, R67.reuse.H0_H0 ;  /* 0x20000043ff427230 */ /* 0x100fe20000004100 */
[----:B------:R-:W-:Y:S01]  /*9370*/  F2FP.F16.E4M3.UNPACK_B R83, R83.H1 ;  /* 0x00000053ff53723e */ /* 0x000fe200030006ff */
[----:B------:R-:W-:Y:S01]  /*9380*/  HADD2.F32 R67, -RZ, R67.H1_H1 ;  /* 0x30000043ff437230 */ /* 0x000fe20000004100 */
[----:B------:R-:W-:Y:S01]  /*9390*/  F2FP.F16.E4M3.UNPACK_B R84, R84.H1 ;  /* 0x00000054ff54723e */ /* 0x000fe200030006ff */
[--C-:B------:R-:W-:Y:S01]  /*93a0*/  HADD2.F32 R70, -RZ, R71.reuse.H0_H0 ;  /* 0x20000047ff467230 */ /* 0x100fe20000004100 */
[----:B------:R-:W-:Y:S01]  /*93b0*/  F2FP.F16.E4M3.UNPACK_B R85, R85.H1 ;  /* 0x00000055ff55723e */ /* 0x000fe200030006ff */
[----:B------:R-:W-:Y:S02]  /*93c0*/  HADD2.F32 R71, -RZ, R71.H1_H1 ;  /* 0x30000047ff477230 */ /* 0x000fe40000004100 */
[C---:B------:R-:W-:Y:S01]  /*93d0*/  FMUL R4, R47.reuse, R4 ;  /* 0x000000042f047220 */ /* 0x040fe20000400000 */
[C---:B------:R-:W-:Y:S01]  /*93e0*/  FMUL R5, R47.reuse, R5 ;  /* 0x000000052f057220 */ /* 0x040fe20000400000 */
[--C-:B------:R-:W-:Y:S02]  /*93f0*/  HADD2.F32 R3, -RZ, R80.reuse.H0_H0 ;  /* 0x20000050ff037230 */ /* 0x100fe40000004100 */
[----:B------:R-:W-:Y:S01]  /*9400*/  FMUL R8, R47, R8 ;  /* 0x000000082f087220 */ /* 0x000fe20000400000 */
[C---:B------:R-:W-:Y:S01]  /*9410*/  FFMA R4, R49.reuse, R0, R4 ;  /* 0x0000000031047223 */ /* 0x040fe20000000004 */
        /* <DEDUP_REMOVED lines=12> */
[--C-:B------:R-:W-:Y:S02]  /*94e0*/  HADD2.F32 R74, -RZ, R75.reuse.H0_H0 ;  /* 0x2000004bff4a7230 */ /* 0x100fe40000004100 */
[C---:B------:R-:W-:Y:S01]  /*94f0*/  FMUL R28, R47.reuse, R32 ;  /* 0x000000202f1c7220 */ /* 0x040fe20000400000 */
[----:B------:R-:W-:Y:S02]  /*9500*/  HADD2.F32 R75, -RZ, R75.H1_H1 ;  /* 0x3000004bff4b7230 */ /* 0x000fe40000004100 */
[C---:B------:R-:W-:Y:S01]  /*9510*/  FMUL R29, R47.reuse, R33 ;  /* 0x000000212f1d7220 */ /* 0x040fe20000400000 */
[----:B------:R-:W-:Y:S02]  /*9520*/  HADD2.F32 R48, -RZ, R80.H1_H1 ;  /* 0x30000050ff307230 */ /* 0x000fe40000004100 */
[C---:B------:R-:W-:Y:S01]  /*9530*/  FMUL R6, R47.reuse, R6 ;  /* 0x000000062f067220 */ /* 0x040fe20000400000 */
[C---:B------:R-:W-:Y:S01]  /*9540*/  FMUL R7, R47.reuse, R7 ;  /* 0x000000072f077220 */ /* 0x040fe20000400000 */
[--C-:B------:R-:W-:Y:S02]  /*9550*/  HADD2.F32 R52, -RZ, R81.reuse.H0_H0 ;  /* 0x20000051ff347230 */ /* 0x100fe40000004100 */
[----:B------:R-:W-:Y:S01]  /*9560*/  FMUL R10, R47, R10 ;  /* 0x0000000a2f0a7220 */ /* 0x000fe20000400000 */
[C---:B------:R-:W-:Y:S01]  /*9570*/  FFMA R6, R49.reuse, R3, R6 ;  /* 0x0000000331067223 */ /* 0x040fe20000000006 */
[----:B------:R-:W-:Y:S02]  /*9580*/  HADD2.F32 R53, -RZ, R81.H1_H1 ;  /* 0x30000051ff357230 */ /* 0x000fe40000004100 */
[C---:B------:R-:W-:Y:S01]  /*9590*/  FFMA R7, R49.reuse, R48, R7 ;  /* 0x0000003031077223 */ /* 0x040fe20000000007 */
[C---:B------:R-:W-:Y:S01]  /*95a0*/  FFMA R8, R49.reuse, R50, R8 ;  /* 0x0000003231087223 */ /* 0x040fe20000000008 */
[C---:B------:R-:W-:Y:S01]  /*95b0*/  FFMA R9, R49.reuse, R51, R9 ;  /* 0x0000003331097223 */ /* 0x040fe20000000009 */
[----:B------:R-:W-:Y:S01]  /*95c0*/  FFMA R10, R49, R52, R10 ;  /* 0x00000034310a7223 */ /* 0x000fe2000000000a */
[----:B------:R-:W-:Y:S01]  /*95d0*/  FMUL R11, R47, R11 ;  /* 0x0000000b2f0b7220 */ /* 0x000fe20000400000 */
[----:B------:R-:W-:Y:S01]  /*95e0*/  F2FP.F16.E4M3.UNPACK_B R86, R86.H1 ;  /* 0x00000056ff56723e */ /* 0x000fe200030006ff */
[--C-:B------:R-:W-:Y:S01]  /*95f0*/  HADD2.F32 R56, -RZ, R82.reuse.H0_H0 ;  /* 0x20000052ff387230 */ /* 0x100fe20000004100 */
[----:B------:R-:W-:Y:S01]  /*9600*/  F2FP.SATFINITE.E4M3.F32.PACK_AB_MERGE_C R6, R7, R6, RZ ;  /* 0x000000060706723e */ /* 0x000fe200048070ff */
[C---:B------:R-:W-:Y:S01]  /*9610*/  FFMA R11, R49.reuse, R53, R11 ;  /* 0x00000035310b7223 */ /* 0x040fe2000000000b */
[C---:B------:R-:W-:Y:S01]  /*9620*/  FFMA R12, R49.reuse, R54, R12 ;  /* 0x00000036310c7223 */ /* 0x040fe2000000000c */
[----:B------:R-:W-:Y:S01]  /*9630*/  FFMA R13, R49, R55, R13 ;  /* 0x00000037310d7223 */ /* 0x000fe2000000000d */
[----:B------:R-:W-:Y:S01]  /*9640*/  F2FP.SATFINITE.E4M3.F32.PACK_AB_MERGE_C R4, R5, R4, R6 ;  /* 0x000000040504723e */ /* 0x000fe20004807006 */
[----:B------:R-:W-:Y:S01]  /*9650*/  HADD2.F32 R57, -RZ, R82.H1_H1 ;  /* 0x30000052ff397230 */ /* 0x000fe20000004100 */
[----:B------:R-:W-:Y:S01]  /*9660*/  F2FP.SATFINITE.E4M3.F32.PACK_AB_MERGE_C R10, R11, R10, RZ ;  /* 0x0000000a0b0a723e */ /* 0x000fe200048070ff */
[C---:B------:R-:W-:Y:S01]  /*9670*/  FMUL R14, R47.reuse, R14 ;  /* 0x0000000e2f0e7220 */ /* 0x040fe20000400000 */
[----:B------:R-:W-:Y:S01]  /*9680*/  FMUL R15, R47, R15 ;  /* 0x0000000f2f0f7220 */ /* 0x000fe20000400000 */
[--C-:B------:R-:W-:Y:S01]  /*9690*/  HADD2.F32 R60, -RZ, R83.reuse.H0_H0 ;  /* 0x20000053ff3c7230 */ /* 0x100fe20000004100 */
[----:B------:R-:W-:Y:S01]  /*96a0*/  F2FP.SATFINITE.E4M3.F32.PACK_AB_MERGE_C R5, R9, R8, R10 ;  /* 0x000000080905723e */ /* 0x000fe2000480700a */
[C---:B------:R-:W-:Y:S01]  /*96b0*/  FFMA R14, R49.reuse, R56, R14 ;  /* 0x00000038310e7223 */ /* 0x040fe2000000000e */
[C---:B------:R-:W-:Y:S01]  /*96c0*/  FFMA R15, R49.reuse, R57, R15 ;  /* 0x00000039310f7223 */ /* 0x040fe2000000000f */
[C---:B------:R-:W-:Y:S01]  /*96d0*/  FFMA R16, R49.reuse, R58, R16 ;  /* 0x0000003a31107223 */ /* 0x040fe20000000010 */
[----:B------:R-:W-:Y:S01]  /*96e0*/  FFMA R17, R49, R59, R17 ;  /* 0x0000003b31117223 */ /* 0x000fe20000000011 */
[----:B------:R-:W-:Y:S02]  /*96f0*/  HADD2.F32 R61, -RZ, R83.H1_H1 ;  /* 0x30000053ff3d7230 */ /* 0x000fe40000004100 */
[C---:B------:R-:W-:Y:S01]  /*9700*/  FMUL R18, R47.reuse, R18 ;  /* 0x000000122f127220 */ /* 0x040fe20000400000 */
[C---:B------:R-:W-:Y:S01]  /*9710*/  FMUL R19, R47.reuse, R19 ;  /* 0x000000132f137220 */ /* 0x040fe20000400000 */
[--C-:B------:R-:W-:Y:S02]  /*9720*/  HADD2.F32 R64, -RZ, R84.reuse.H0_H0 ;  /* 0x20000054ff407230 */ /* 0x100fe40000004100 */
[----:B------:R-:W-:Y:S01]  /*9730*/  FMUL R22, R47, R22 ;  /* 0x000000162f167220 */ /* 0x000fe20000400000 */
[C---:B------:R-:W-:Y:S01]  /*9740*/  FFMA R18, R49.reuse, R60, R18 ;  /* 0x0000003c31127223 */ /* 0x040fe20000000012 */
[----:B------:R-:W-:Y:S02]  /*9750*/  HADD2.F32 R65, -RZ, R84.H1_H1 ;  /* 0x30000054ff417230 */ /* 0x000fe40000004100 */
[----:B------:R-:W-:Y:S01]  /*9760*/  FFMA R19, R49, R61, R19 ;  /* 0x0000003d31137223 */ /* 0x000fe20000000013 */
[----:B------:R-:W-:Y:S01]  /*9770*/  FMUL R23, R47, R23 ;  /* 0x000000172f177220 */ /* 0x000fe20000400000 */
[C---:B------:R-:W-:Y:S01]  /*9780*/  FFMA R20, R49.reuse, R62, R20 ;  /* 0x0000003e31147223 */ /* 0x040fe20000000014 */
[C---:B------:R-:W-:Y:S01]  /*9790*/  FFMA R21, R49.reuse, R63, R21 ;  /* 0x0000003f31157223 */ /* 0x040fe20000000015 */
[--C-:B------:R-:W-:Y:S02]  /*97a0*/  HADD2.F32 R68, -RZ, R85.reuse.H0_H0 ;  /* 0x20000055ff447230 */ /* 0x100fe40000004100 */
[----:B------:R-:W-:Y:S01]  /*97b0*/  FFMA R22, R49, R64, R22 ;  /* 0x0000004031167223 */ /* 0x000fe20000000016 */
[----:B------:R-:W-:Y:S02]  /*97c0*/  HADD2.F32 R69, -RZ, R85.H1_H1 ;  /* 0x30000055ff457230 */ /* 0x000fe40000004100 */
[----:B------:R-:W-:Y:S01]  /*97d0*/  FMUL R3, R47, R26 ;  /* 0x0000001a2f037220 */ /* 0x000fe20000400000 */
[----:B------:R-:W-:Y:S01]  /*97e0*/  FFMA R23, R49, R65, R23 ;  /* 0x0000004131177223 */ /* 0x000fe20000000017 */
[----:B------:R-:W-:Y:S01]  /*97f0*/  FMUL R27, R47, R27 ;  /* 0x0000001b2f1b7220 */ /* 0x000fe20000400000 */
[C---:B------:R-:W-:Y:S01]  /*9800*/  FFMA R0, R49.reuse, R66, R0 ;  /* 0x0000004231007223 */ /* 0x040fe20000000000 */
[----:B------:R-:W-:Y:S01]  /*9810*/  F2FP.F16.E4M3.UNPACK_B R87, R87.H1 ;  /* 0x00000057ff57723e */ /* 0x000fe200030006ff */
        /* <DEDUP_REMOVED lines=15> */
[----:B------:R-:W-:Y:S01]  /*9910*/  F2FP.SATFINITE.E4M3.F32.PACK_AB_MERGE_C R14, R15, R14, RZ ;  /* 0x0000000e0f0e723e */ /* 0x000fe200048070ff */
[----:B------:R-:W-:Y:S01]  /*9920*/  FFMA R28, R49, R74, R28 ;  /* 0x0000004a311c7223 */ /* 0x000fe2000000001c */
[----:B------:R-:W-:Y:S01]  /*9930*/  F2FP.SATFINITE.E4M3.F32.PACK_AB_MERGE_C R7, R19, R18, RZ ;  /* 0x000000121307723e */ /* 0x000fe200048070ff */
[C---:B------:R-:W-:Y:S01]  /*9940*/  FFMA R29, R49.reuse, R75, R29 ;  /* 0x0000004b311d7223 */ /* 0x040fe2000000001d */
[----:B------:R-:W-:Y:S01]  /*9950*/  FFMA R30, R49, R76, R30 ;  /* 0x0000004c311e7223 */ /* 0x000fe2000000001e */
[----:B------:R-:W-:Y:S01]  /*9960*/  F2FP.SATFINITE.E4M3.F32.PACK_AB_MERGE_C R22, R23, R22, RZ ;  /* 0x000000161716723e */ /* 0x000fe200048070ff */
[----:B------:R-:W-:Y:S01]  /*9970*/  FFMA R35, R49, R77, R35 ;  /* 0x0000004d31237223 */ /* 0x000fe20000000023 */
[----:B------:R-:W-:Y:S02]  /*9980*/  F2FP.SATFINITE.E4M3.F32.PACK_AB_MERGE_C R6, R13, R12, R14 ;  /* 0x0000000c0d06723e */ /* 0x000fe4000480700e */
[----:B------:R-:W-:Y:S02]  /*9990*/  F2FP.SATFINITE.E4M3.F32.PACK_AB_MERGE_C R7, R17, R16, R7 ;  /* 0x000000101107723e */ /* 0x000fe40004807007 */
[----:B------:R-:W-:Y:S02]  /*99a0*/  F2FP.SATFINITE.E4M3.F32.PACK_AB_MERGE_C R20, R21, R20, R22 ;  /* 0x000000141514723e */ /* 0x000fe40004807016 */
[----:B------:R-:W-:Y:S01]  /*99b0*/  F2FP.SATFINITE.E4M3.F32.PACK_AB_MERGE_C R3, R27, R3, RZ ;  /* 0x000000031b03723e */ /* 0x000fe200048070ff */
[----:B------:R1:W-:Y:S01]  /*99c0*/  STS.128 [R100+UR49+0x5200], R4 ;  /* 0x0052000464007988 */ /* 0x0003e20008000c31 */
[----:B------:R-:W-:Y:S02]  /*99d0*/  F2FP.SATFINITE.E4M3.F32.PACK_AB_MERGE_C R22, R31, R26, RZ ;  /* 0x0000001a1f16723e */ /* 0x000fe400048070ff */
[----:B------:R-:W-:Y:S02]  /*99e0*/  F2FP.SATFINITE.E4M3.F32.PACK_AB_MERGE_C R23, R35, R30, RZ ;  /* 0x0000001e2317723e */ /* 0x000fe400048070ff */
[----:B------:R-:W-:Y:S02]  /*99f0*/  F2FP.SATFINITE.E4M3.F32.PACK_AB_MERGE_C R21, R2, R0, R3 ;  /* 0x000000000215723e */ /* 0x000fe40004807003 */
[----:B------:R-:W-:Y:S02]  /*9a00*/  F2FP.SATFINITE.E4M3.F32.PACK_AB_MERGE_C R22, R25, R24, R22 ;  /* 0x000000181916723e */ /* 0x000fe40004807016 */
[----:B------:R-:W-:Y:S02]  /*9a10*/  F2FP.SATFINITE.E4M3.F32.PACK_AB_MERGE_C R23, R29, R28, R23 ;  /* 0x0000001c1d17723e */ /* 0x000fe40004807017 */
[----:B------:R-:W-:Y:S03]  /*9a20*/  IADD3 R45, PT, PT, R45, 0x1, RZ ;  /* 0x000000012d2d7810 */ /* 0x000fe60007ffe0ff */
        /* <DEDUP_REMOVED lines=23> */
.L_x_145:
[----:B------:R-:W-:Y:S05]  /*9ba0*/  BSYNC.RECONVERGENT B0 ;  /* 0x0000000000007941 */ /* 0x000fea0003800200 */
.L_x_144:
[----:B------:R-:W-:Y:S01]  /*9bb0*/  BAR.SYNC.DEFER_BLOCKING 0x1, 0x80 ;  /* 0x0042000000007b1d */ /* 0x000fe20000010000 */
[----:B------:R-:W-:Y:S01]  /*9bc0*/  ISETP.NE.AND P2, PT, R110, RZ, PT ;  /* 0x000000ff6e00720c */ /* 0x000fe20003f45270 */
[----:B------:R-:W-:Y:S01]  /*9bd0*/  IMAD.IADD R15, R43, 0x1, R94 ;  /* 0x000000012b0f7824 */ /* 0x000fe200078e025e */
[----:B------:R-:W-:Y:S01]  /*9be0*/  ISETP.NE.AND P0, PT, R112, 0x2, PT ;  /* 0x000000027000780c */ /* 0x000fe20003f05270 */
[----:B------:R-:W-:Y:S01]  /*9bf0*/  IMAD.IADD R14, R44, 0x1, R95 ;  /* 0x000000012c0e7824 */ /* 0x000fe200078e025f */
[----:B------:R-:W-:Y:S02]  /*9c00*/  ISETP.NE.AND P1, PT, R45, 0x4, PT ;  /* 0x000000042d00780c */ /* 0x000fe40003f25270 */
[----:B------:R-:W-:Y:S02]  /*9c10*/  SEL R2, RZ, 0x1, P0 ;  /* 0x00000001ff027807 */ /* 0x000fe40000000000 */
[----:B------:R-:W-:Y:S02]  /*9c20*/  SEL R0, RZ, 0x1, P1 ;  /* 0x00000001ff007807 */ /* 0x000fe40000800000 */
[----:B------:R-:W-:Y:S02]  /*9c30*/  LOP3.LUT R106, R106, R2, RZ, 0x3c, !PT ;  /* 0x000000026a6a7212 */ /* 0x000fe400078e3cff */
[----:B------:R-:W-:Y:S02]  /*9c40*/  LOP3.LUT R107, R107, R0, RZ, 0x3c, !PT ;  /* 0x000000006b6b7212 */ /* 0x000fe400078e3cff */
[----:B------:R-:W-:Y:S02]  /*9c50*/  @P2 R2UR UR36, R103 ;  /* 0x00000000672422ca */ /* 0x000fe400000e0000 */
[----:B------:R-:W-:Y:S02]  /*9c60*/  SEL R112, R112, RZ, P0 ;  /* 0x000000ff70707207 */ /* 0x000fe40000000000 */
[----:B------:R-:W-:Y:S01]  /*9c70*/  SEL R45, R45, RZ, P1 ;  /* 0x000000ff2d2d7207 */ /* 0x000fe20000800000 */
[----:B------:R-:W-:Y:S10]  /*9c80*/  @P2 BRA `(.L_x_146) ;  /* 0xffffffb800fc2947 */ /* 0x000ff4000383ffff */
[----:B------:R-:W-:Y:S05]  /*9c90*/  EXIT ;  /* 0x000000000000794d */ /* 0x000fea0003800000 */
.L_x_24:
[----:B--2---:R2:W4:Y:S02]  /*9ca0*/  SYNCS.PHASECHK.TRANS64.TRYWAIT P0, [R2+URZ+0x140], R3 ;  /* 0x00014003020075a7 */ /* 0x00452400080011ff */
[----:B----4-:R-:W-:Y:S05]  /*9cb0*/  @!P0 NANOSLEEP.SYNCS 0x989680 ;  /* 0x009896800000895d */ /* 0x010fea0003900000 */
[----:B------:R-:W4:Y:S02]  /*9cc0*/  @!P0 SYNCS.PHASECHK.TRANS64 P0, [R2+URZ+0x140], R3 ;  /* 0x00014003020085a7 */ /* 0x000f2400080010ff */
[----:B----4-:R-:W-:Y:S05]  /*9cd0*/  @!P0 BRA `(.L_x_24) ;  /* 0xfffffffc00f08947 */ /* 0x010fea000383ffff */
[----:B------:R-:W-:Y:S05]  /*9ce0*/  BRA `(.L_x_147) ;  /* 0xffffff7800e87947 */ /* 0x000fea000383ffff */
.L_x_27:
[----:B------:R-:W-:-:S07]  /*9cf0*/  MOV R2, UR33 ;  /* 0x0000002100027c02 */ /* 0x000fce0008000f00 */
.L_x_148:
[----:B-1----:R1:W2:Y:S02]  /*9d00*/  SYNCS.PHASECHK.TRANS64.TRYWAIT P0, [R2+URZ+0x40], R4 ;  /* 0x00004004020075a7 */ /* 0x0022a400080011ff */
[----:B--2---:R-:W-:Y:S05]  /*9d10*/  @!P0 NANOSLEEP.SYNCS 0x989680 ;  /* 0x009896800000895d */ /* 0x004fea0003900000 */
[----:B------:R-:W2:Y:S02]  /*9d20*/  @!P0 SYNCS.PHASECHK.TRANS64 P0, [R2+URZ+0x40], R4 ;  /* 0x00004004020085a7 */ /* 0x000ea400080010ff */
[----:B--2---:R-:W-:Y:S05]  /*9d30*/  @!P0 BRA `(.L_x_148) ;  /* 0xfffffffc00f08947 */ /* 0x004fea000383ffff */
[----:B------:R-:W-:Y:S05]  /*9d40*/  BRA `(.L_x_26) ;  /* 0xffffff7c00507947 */ /* 0x000fea000383ffff */
.L_x_34:
[----:B-1----:R-:W-:-:S07]  /*9d50*/  MOV R2, UR17 ;  /* 0x0000001100027c02 */ /* 0x002fce0008000f00 */
.L_x_149:
[----:B-1----:R1:W2:Y:S02]  /*9d60*/  SYNCS.PHASECHK.TRANS64.TRYWAIT P0, [R2+URZ+0x40], R4 ;  /* 0x00004004020075a7 */ /* 0x0022a400080011ff */
[----:B--2---:R-:W-:Y:S05]  /*9d70*/  @!P0 NANOSLEEP.SYNCS 0x989680 ;  /* 0x009896800000895d */ /* 0x004fea0003900000 */
[----:B------:R-:W2:Y:S02]  /*9d80*/  @!P0 SYNCS.PHASECHK.TRANS64 P0, [R2+URZ+0x40], R4 ;  /* 0x00004004020085a7 */ /* 0x000ea400080010ff */
[----:B--2---:R-:W-:Y:S05]  /*9d90*/  @!P0 BRA `(.L_x_149) ;  /* 0xfffffffc00f08947 */ /* 0x004fea000383ffff */
[----:B------:R-:W-:Y:S05]  /*9da0*/  BRA `(.L_x_33) ;  /* 0xffffff80000c7947 */ /* 0x000fea000383ffff */
.L_x_39:
[----:B-1----:R1:W2:Y:S02]  /*9db0*/  SYNCS.PHASECHK.TRANS64.TRYWAIT P0, [R2+URZ+0xd0], R3 ;  /* 0x0000d003020075a7 */ /* 0x0022a400080011ff */
[----:B--2---:R-:W-:Y:S05]  /*9dc0*/  @!P0 NANOSLEEP.SYNCS 0x989680 ;  /* 0x009896800000895d */ /* 0x004fea0003900000 */
[----:B------:R-:W2:Y:S02]  /*9dd0*/  @!P0 SYNCS.PHASECHK.TRANS64 P0, [R2+URZ+0xd0], R3 ;  /* 0x0000d003020085a7 */ /* 0x000ea400080010ff */
[----:B--2---:R-:W-:Y:S05]  /*9de0*/  @!P0 BRA `(.L_x_39) ;  /* 0xfffffffc00f08947 */ /* 0x004fea000383ffff */
[----:B------:R-:W-:Y:S05]  /*9df0*/  BRA `(.L_x_150) ;  /* 0xffffff8000b07947 */ /* 0x000fea000383ffff */
.L_x_43:
[----:B---3--:R-:W-:-:S07]  /*9e00*/  MOV R0, UR4 ;  /* 0x0000000400007c02 */ /* 0x008fce0008000f00 */
.L_x_151:
[----:B-1----:R1:W2:Y:S02]  /*9e10*/  SYNCS.PHASECHK.TRANS64.TRYWAIT P0, [R0+URZ], R2 ;  /* 0x00000002000075a7 */ /* 0x0022a400080011ff */
[----:B--2---:R-:W-:Y:S05]  /*9e20*/  @!P0 NANOSLEEP.SYNCS 0x989680 ;  /* 0x009896800000895d */ /* 0x004fea0003900000 */
[----:B------:R-:W2:Y:S02]  /*9e30*/  @!P0 SYNCS.PHASECHK.TRANS64 P0, [R0+URZ], R2 ;  /* 0x00000002000085a7 */ /* 0x000ea400080010ff */
[----:B--2---:R-:W-:Y:S05]  /*9e40*/  @!P0 BRA `(.L_x_151) ;  /* 0xfffffffc00f08947 */ /* 0x004fea000383ffff */
[----:B------:R-:W-:Y:S05]  /*9e50*/  BRA `(.L_x_152) ;  /* 0xffffff8800207947 */ /* 0x000fea000383ffff */
.L_x_44:
[----:B---3--:R-:W-:-:S07]  /*9e60*/  MOV R0, UR4 ;  /* 0x0000000400007c02 */ /* 0x008fce0008000f00 */
.L_x_153:
[----:B-1----:R1:W2:Y:S02]  /*9e70*/  SYNCS.PHASECHK.TRANS64.TRYWAIT P0, [R0+URZ], R3 ;  /* 0x00000003000075a7 */ /* 0x0022a400080011ff */
[----:B--2---:R-:W-:Y:S05]  /*9e80*/  @!P0 NANOSLEEP.SYNCS 0x989680 ;  /* 0x009896800000895d */ /* 0x004fea0003900000 */
[----:B------:R-:W2:Y:S02]  /*9e90*/  @!P0 SYNCS.PHASECHK.TRANS64 P0, [R0+URZ], R3 ;  /* 0x00000003000085a7 */ /* 0x000ea400080010ff */
[----:B--2---:R-:W-:Y:S05]  /*9ea0*/  @!P0 BRA `(.L_x_153) ;  /* 0xfffffffc00f08947 */ /* 0x004fea000383ffff */
[----:B------:R-:W-:Y:S05]  /*9eb0*/  BRA `(.L_x_154) ;  /* 0xffffff88002c7947 */ /* 0x000fea000383ffff */
.L_x_45:
[----:B---3--:R-:W-:-:S07]  /*9ec0*/  MOV R0, UR4 ;  /* 0x0000000400007c02 */ /* 0x008fce0008000f00 */
.L_x_155:
[----:B-1----:R1:W2:Y:S02]  /*9ed0*/  SYNCS.PHASECHK.TRANS64.TRYWAIT P0, [R0+URZ], R3 ;  /* 0x00000003000075a7 */ /* 0x0022a400080011ff */
[----:B--2---:R-:W-:Y:S05]  /*9ee0*/  @!P0 NANOSLEEP.SYNCS 0x989680 ;  /* 0x009896800000895d */ /* 0x004fea0003900000 */
[----:B------:R-:W2:Y:S02]  /*9ef0*/  @!P0 SYNCS.PHASECHK.TRANS64 P0, [R0+URZ], R3 ;  /* 0x00000003000085a7 */ /* 0x000ea400080010ff */
[----:B--2---:R-:W-:Y:S05]  /*9f00*/  @!P0 BRA `(.L_x_155) ;  /* 0xfffffffc00f08947 */ /* 0x004fea000383ffff */
[----:B------:R-:W-:Y:S05]  /*9f10*/  BRA `(.L_x_156) ;  /* 0xffffff8800387947 */ /* 0x000fea000383ffff */
.L_x_46:
[----:B---3--:R-:W-:-:S07]  /*9f20*/  MOV R0, UR4 ;  /* 0x0000000400007c02 */ /* 0x008fce0008000f00 */
.L_x_157:
[----:B-1----:R1:W2:Y:S02]  /*9f30*/  SYNCS.PHASECHK.TRANS64.TRYWAIT P0, [R0+URZ], R3 ;  /* 0x00000003000075a7 */ /* 0x0022a400080011ff */
[----:B--2---:R-:W-:Y:S05]  /*9f40*/  @!P0 NANOSLEEP.SYNCS 0x989680 ;  /* 0x009896800000895d */ /* 0x004fea0003900000 */
[----:B------:R-:W2:Y:S02]  /*9f50*/  @!P0 SYNCS.PHASECHK.TRANS64 P0, [R0+URZ], R3 ;  /* 0x00000003000085a7 */ /* 0x000ea400080010ff */
[----:B--2---:R-:W-:Y:S05]  /*9f60*/  @!P0 BRA `(.L_x_157) ;  /* 0xfffffffc00f08947 */ /* 0x004fea000383ffff */
[----:B------:R-:W-:Y:S05]  /*9f70*/  BRA `(.L_x_158) ;  /* 0xffffff8800447947 */ /* 0x000fea000383ffff */
.L_x_47:
[----:B---3--:R-:W-:-:S07]  /*9f80*/  MOV R0, UR4 ;  /* 0x0000000400007c02 */ /* 0x008fce0008000f00 */
.L_x_159:
[----:B-1----:R1:W2:Y:S02]  /*9f90*/  SYNCS.PHASECHK.TRANS64.TRYWAIT P0, [R0+URZ], R3 ;  /* 0x00000003000075a7 */ /* 0x0022a400080011ff */
[----:B--2---:R-:W-:Y:S05]  /*9fa0*/  @!P0 NANOSLEEP.SYNCS 0x989680 ;  /* 0x009896800000895d */ /* 0x004fea0003900000 */
[----:B------:R-:W2:Y:S02]  /*9fb0*/  @!P0 SYNCS.PHASECHK.TRANS64 P0, [R0+URZ], R3 ;  /* 0x00000003000085a7 */ /* 0x000ea400080010ff */
[----:B--2---:R-:W-:Y:S05]  /*9fc0*/  @!P0 BRA `(.L_x_159) ;  /* 0xfffffffc00f08947 */ /* 0x004fea000383ffff */
[----:B------:R-:W-:Y:S05]  /*9fd0*/  BRA `(.L_x_160) ;  /* 0xffffff8800507947 */ /* 0x000fea000383ffff */
.L_x_48:
[----:B---3--:R-:W-:-:S07]  /*9fe0*/  MOV R0, UR4 ;  /* 0x0000000400007c02 */ /* 0x008fce0008000f00 */
.L_x_161:
[----:B-1----:R1:W2:Y:S02]  /*9ff0*/  SYNCS.PHASECHK.TRANS64.TRYWAIT P0, [R0+URZ], R3 ;  /* 0x00000003000075a7 */ /* 0x0022a400080011ff */
[----:B--2---:R-:W-:Y:S05]  /*a000*/  @!P0 NANOSLEEP.SYNCS 0x989680 ;  /* 0x009896800000895d */ /* 0x004fea0003900000 */
[----:B------:R-:W2:Y:S02]  /*a010*/  @!P0 SYNCS.PHASECHK.TRANS64 P0, [R0+URZ], R3 ;  /* 0x00000003000085a7 */ /* 0x000ea400080010ff */
[----:B--2---:R-:W-:Y:S05]  /*a020*/  @!P0 BRA `(.L_x_161) ;  /* 0xfffffffc00f08947 */ /* 0x004fea000383ffff */
[----:B------:R-:W-:Y:S05]  /*a030*/  BRA `(.L_x_162) ;  /* 0xffffff88005c7947 */ /* 0x000fea000383ffff */
.L_x_49:
[----:B---3--:R-:W-:-:S07]  /*a040*/  MOV R0, UR4 ;  /* 0x0000000400007c02 */ /* 0x008fce0008000f00 */
.L_x_163:
[----:B-1----:R1:W2:Y:S02]  /*a050*/  SYNCS.PHASECHK.TRANS64.TRYWAIT P0, [R0+URZ], R3 ;  /* 0x00000003000075a7 */ /* 0x0022a400080011ff */
[----:B--2---:R-:W-:Y:S05]  /*a060*/  @!P0 NANOSLEEP.SYNCS 0x989680 ;  /* 0x009896800000895d */ /* 0x004fea0003900000 */
[----:B------:R-:W2:Y:S02]  /*a070*/  @!P0 SYNCS.PHASECHK.TRANS64 P0, [R0+URZ], R3 ;  /* 0x00000003000085a7 */ /* 0x000ea400080010ff */
[----:B--2---:R-:W-:Y:S05]  /*a080*/  @!P0 BRA `(.L_x_163) ;  /* 0xfffffffc00f08947 */ /* 0x004fea000383ffff */
[----:B------:R-:W-:Y:S05]  /*a090*/  BRA `(.L_x_164) ;  /* 0xffffff8800687947 */ /* 0x000fea000383ffff */
.L_x_52:
[----:B-1----:R1:W2:Y:S02]  /*a0a0*/  SYNCS.PHASECHK.TRANS64.TRYWAIT P0, [R0+URZ+0x130], R4 ;  /* 0x00013004000075a7 */ /* 0x0022a400080011ff */
[----:B--2---:R-:W-:Y:S05]  /*a0b0*/  @!P0 NANOSLEEP.SYNCS 0x989680 ;  /* 0x009896800000895d */ /* 0x004fea0003900000 */
[----:B------:R-:W2:Y:S02]  /*a0c0*/  @!P0 SYNCS.PHASECHK.TRANS64 P0, [R0+URZ+0x130], R4 ;  /* 0x00013004000085a7 */ /* 0x000ea400080010ff */
[----:B--2---:R-:W-:Y:S05]  /*a0d0*/  @!P0 BRA `(.L_x_52) ;  /* 0xfffffffc00f08947 */ /* 0x004fea000383ffff */
[----:B------:R-:W-:Y:S05]  /*a0e0*/  BRA `(.L_x_165) ;  /* 0xffffff8800c87947 */ /* 0x000fea000383ffff */
.L_x_53:
[----:B------:R-:W-:-:S07]  /*a0f0*/  MOV R0, UR5 ;  /* 0x0000000500007c02 */ /* 0x000fce0008000f00 */
.L_x_166:
[----:B-1----:R1:W2:Y:S02]  /*a100*/  SYNCS.PHASECHK.TRANS64.TRYWAIT P0, [R0+URZ+0xe0], R5 ;  /* 0x0000e005000075a7 */ /* 0x0022a400080011ff */
[----:B--2---:R-:W-:Y:S05]  /*a110*/  @!P0 NANOSLEEP.SYNCS 0x989680 ;  /* 0x009896800000895d */ /* 0x004fea0003900000 */
[----:B------:R-:W2:Y:S02]  /*a120*/  @!P0 SYNCS.PHASECHK.TRANS64 P0, [R0+URZ+0xe0], R5 ;  /* 0x0000e005000085a7 */ /* 0x000ea400080010ff */
[----:B--2---:R-:W-:Y:S05]  /*a130*/  @!P0 BRA `(.L_x_166) ;  /* 0xfffffffc00f08947 */ /* 0x004fea000383ffff */
[----:B------:R-:W-:Y:S05]  /*a140*/  BRA `(.L_x_167) ;  /* 0xffffff8800d87947 */ /* 0x000fea000383ffff */
.L_x_54:
[----:B-1----:R1:W2:Y:S02]  /*a150*/  SYNCS.PHASECHK.TRANS64.TRYWAIT P1, [R0+URZ+0xd0], R4 ;  /* 0x0000d004000075a7 */ /* 0x0022a400080211ff */
[----:B--2---:R-:W-:Y:S05]  /*a160*/  @!P1 NANOSLEEP.SYNCS 0x989680 ;  /* 0x009896800000995d */ /* 0x004fea0003900000 */
[----:B------:R-:W2:Y:S02]  /*a170*/  @!P1 SYNCS.PHASECHK.TRANS64 P1, [R0+URZ+0xd0], R4 ;  /* 0x0000d004000095a7 */ /* 0x000ea400080210ff */
[----:B--2---:R-:W-:Y:S05]  /*a180*/  @!P1 BRA `(.L_x_54) ;  /* 0xfffffffc00f09947 */ /* 0x004fea000383ffff */
[----:B------:R-:W-:Y:S05]  /*a190*/  BRA `(.L_x_168) ;  /* 0xffffff8c00087947 */ /* 0x000fea000383ffff */
.L_x_57:
[----:B------:R-:W-:-:S07]  /*a1a0*/  MOV R0, UR5 ;  /* 0x0000000500007c02 */ /* 0x000fce0008000f00 */
.L_x_169:
[----:B-1----:R1:W2:Y:S02]  /*a1b0*/  SYNCS.PHASECHK.TRANS64.TRYWAIT P0, [R0+URZ+0xe0], R2 ;  /* 0x0000e002000075a7 */ /* 0x0022a400080011ff */
[----:B--2---:R-:W-:Y:S05]  /*a1c0*/  @!P0 NANOSLEEP.SYNCS 0x989680 ;  /* 0x009896800000895d */ /* 0x004fea0003900000 */
[----:B------:R-:W2:Y:S02]  /*a1d0*/  @!P0 SYNCS.PHASECHK.TRANS64 P0, [R0+URZ+0xe0], R2 ;  /* 0x0000e002000085a7 */ /* 0x000ea400080010ff */
[----:B--2---:R-:W-:Y:S05]  /*a1e0*/  @!P0 BRA `(.L_x_169) ;  /* 0xfffffffc00f08947 */ /* 0x004fea000383ffff */
[----:B------:R-:W-:Y:S05]  /*a1f0*/  BRA `(.L_x_56) ;  /* 0xffffff8c005c7947 */ /* 0x000fea000383ffff */
.L_x_66:
[----:B-1----:R-:W-:-:S04]  /*a200*/  MOV R4, UR6 ;  /* 0x0000000600047c02 */ /* 0x002fc80008000f00 */
[----:B------:R1:W2:Y:S03]  /*a210*/  SYNCS.PHASECHK.TRANS64.TRYWAIT P0, [R4+URZ+0x8], R5 ;  /* 0x00000805040075a7 */ /* 0x0002a600080011ff */
[----:B--2---:R-:W-:Y:S05]  /*a220*/  @!P0 NANOSLEEP.SYNCS 0x989680 ;  /* 0x009896800000895d */ /* 0x004fea0003900000 */
[----:B------:R-:W2:Y:S02]  /*a230*/  @!P0 SYNCS.PHASECHK.TRANS64 P0, [R4+URZ+0x8], R5 ;  /* 0x00000805040085a7 */ /* 0x000ea400080010ff */
[----:B--2---:R-:W-:Y:S05]  /*a240*/  @!P0 BRA `(.L_x_66) ;  /* 0xfffffffc00ec8947 */ /* 0x004fea000383ffff */
[----:B------:R-:W-:Y:S05]  /*a250*/  BRA `(.L_x_65) ;  /* 0xffffff9000107947 */ /* 0x000fea000383ffff */
.L_x_68:
[----:B------:R-:W-:Y:S01]  /*a260*/  BSSY B0, `(.L_x_170) ;  /* 0x0000006000007945 */ /* 0x000fe20003800000 */
[----:B------:R-:W-:-:S07]  /*a270*/  MOV R15, 0xffffffff ;  /* 0xffffffff000f7802 */ /* 0x000fce0000000f00 */
[----:B-1---5:R-:W-:Y:S05]  /*a280*/  WARPSYNC.COLLECTIVE R15, `(.L_x_171) ;  /* 0x000000000f0c7348 */ /* 0x022fea0003c00000 */
[----:B------:R-:W-:Y:S02]  /*a290*/  ELECT P6, UR79, PT ;  /* 0x00000000004f782f */ /* 0x000fe400038c0000 */
[----:B------:R-:W-:Y:S01]  /*a2a0*/  MOV R14, UR79 ;  /* 0x0000004f000e7c02 */ /* 0x000fe20008000f00 */
[----:B-1---5:R-:W-:Y:S10]  /*a2b0*/  ENDCOLLECTIVE ;  /* 0x000000000000791b */ /* 0x022ff40003800000 */
.L_x_171:
[----:B------:R-:W-:Y:S05]  /*a2c0*/  BSYNC B0 ;  /* 0x0000000000007941 */ /* 0x000fea0003800000 */
.L_x_170:
[----:B------:R-:W-:Y:S05]  /*a2d0*/  BRA `(.L_x_172) ;  /* 0xffffff9000407947 */ /* 0x000fea000383ffff */
.L_x_70:
[----:B-1----:R-:W-:-:S04]  /*a2e0*/  MOV R2, UR6 ;  /* 0x0000000600027c02 */ /* 0x002fc80008000f00 */
[----:B------:R1:W2:Y:S03]  /*a2f0*/  SYNCS.PHASECHK.TRANS64.TRYWAIT P0, [R2+URZ+0x8], R3 ;  /* 0x00000803020075a7 */ /* 0x0002a600080011ff */
[----:B--2---:R-:W-:Y:S05]  /*a300*/  @!P0 NANOSLEEP.SYNCS 0x989680 ;  /* 0x009896800000895d */ /* 0x004fea0003900000 */
[----:B------:R-:W2:Y:S02]  /*a310*/  @!P0 SYNCS.PHASECHK.TRANS64 P0, [R2+URZ+0x8], R3 ;  /* 0x00000803020085a7 */ /* 0x000ea400080010ff */
[----:B--2---:R-:W-:Y:S05]  /*a320*/  @!P0 BRA `(.L_x_70) ;  /* 0xfffffffc00ec8947 */ /* 0x004fea000383ffff */
[----:B------:R-:W-:Y:S05]  /*a330*/  BRA `(.L_x_69) ;  /* 0xffffff9000447947 */ /* 0x000fea000383ffff */
.L_x_71:
[----:B-1----:R1:W2:Y:S02]  /*a340*/  SYNCS.PHASECHK.TRANS64.TRYWAIT P0, [R0+URZ+0xd0], R4 ;  /* 0x0000d004000075a7 */ /* 0x0022a400080011ff */
[----:B--2---:R-:W-:Y:S05]  /*a350*/  @!P0 NANOSLEEP.SYNCS 0x989680 ;  /* 0x009896800000895d */ /* 0x004fea0003900000 */
[----:B------:R-:W2:Y:S02]  /*a360*/  @!P0 SYNCS.PHASECHK.TRANS64 P0, [R0+URZ+0xd0], R4 ;  /* 0x0000d004000085a7 */ /* 0x000ea400080010ff */
[----:B--2---:R-:W-:Y:S05]  /*a370*/  @!P0 BRA `(.L_x_71) ;  /* 0xfffffffc00f08947 */ /* 0x004fea000383ffff */
[----:B------:R-:W-:Y:S05]  /*a380*/  BRA `(.L_x_173) ;  /* 0xffffff9400307947 */ /* 0x000fea000383ffff */
.L_x_73:
[----:B------:R-:W-:-:S07]  /*a390*/  MOV R0, UR9 ;  /* 0x0000000900007c02 */ /* 0x000fce0008000f00 */
.L_x_174:
[----:B-1----:R1:W2:Y:S02]  /*a3a0*/  SYNCS.PHASECHK.TRANS64.TRYWAIT P0, [R0+URZ+0x110], R4 ;  /* 0x00011004000075a7 */ /* 0x0022a400080011ff */
[----:B--2---:R-:W-:Y:S05]  /*a3b0*/  @!P0 NANOSLEEP.SYNCS 0x989680 ;  /* 0x009896800000895d */ /* 0x004fea0003900000 */
[----:B------:R-:W2:Y:S02]  /*a3c0*/  @!P0 SYNCS.PHASECHK.TRANS64 P0, [R0+URZ+0x110], R4 ;  /* 0x00011004000085a7 */ /* 0x000ea400080010ff */
[----:B--2---:R-:W-:Y:S05]  /*a3d0*/  @!P0 BRA `(.L_x_174) ;  /* 0xfffffffc00f08947 */ /* 0x004fea000383ffff */
[----:B------:R-:W-:Y:S05]  /*a3e0*/  BRA `(.L_x_175) ;  /* 0xffffff94007c7947 */ /* 0x000fea000383ffff */
.L_x_76:
[----:B------:R-:W-:Y:S07]  /*a3f0*/  MOV R0, UR8 ;  /* 0x0000000800007c02 */ /* 0x000fee0008000f00 */
.L_x_176:
[----:B-1----:R1:W2:Y:S02]  /*a400*/  SYNCS.PHASECHK.TRANS64.TRYWAIT P0, [R0+URZ], R4 ;  /* 0x00000004000075a7 */ /* 0x0022a400080011ff */
[----:B--2---:R-:W-:Y:S05]  /*a410*/  @!P0 NANOSLEEP.SYNCS 0x989680 ;  /* 0x009896800000895d */ /* 0x004fea0003900000 */
[----:B------:R-:W2:Y:S02]  /*a420*/  @!P0 SYNCS.PHASECHK.TRANS64 P0, [R0+URZ], R4 ;  /* 0x00000004000085a7 */ /* 0x000ea400080010ff */
[----:B--2---:R-:W-:Y:S05]  /*a430*/  @!P0 BRA `(.L_x_176) ;  /* 0xfffffffc00f08947 */ /* 0x004fea000383ffff */
[----:B------:R-:W-:Y:S05]  /*a440*/  BRA `(.L_x_75) ;  /* 0xffffff9400907947 */ /* 0x000fea000383ffff */
.L_x_80:
[----:B-1----:R-:W-:-:S07]  /*a450*/  MOV R0, UR8 ;  /* 0x0000000800007c02 */ /* 0x002fce0008000f00 */
.L_x_177:
[----:B-1----:R1:W2:Y:S02]  /*a460*/  SYNCS.PHASECHK.TRANS64.TRYWAIT P0, [R0+URZ], R2 ;  /* 0x00000002000075a7 */ /* 0x0022a400080011ff */
[----:B--2---:R-:W-:Y:S05]  /*a470*/  @!P0 NANOSLEEP.SYNCS 0x989680 ;  /* 0x009896800000895d */ /* 0x004fea0003900000 */
[----:B------:R-:W2:Y:S02]  /*a480*/  @!P0 SYNCS.PHASECHK.TRANS64 P0, [R0+URZ], R2 ;  /* 0x00000002000085a7 */ /* 0x000ea400080010ff */
[----:B--2---:R-:W-:Y:S05]  /*a490*/  @!P0 BRA `(.L_x_177) ;  /* 0xfffffffc00f08947 */ /* 0x004fea000383ffff */
[----:B------:R-:W-:Y:S05]  /*a4a0*/  BRA `(.L_x_178) ;  /* 0xffffff9800847947 */ /* 0x000fea000383ffff */
.L_x_81:
[----:B------:R-:W-:-:S07]  /*a4b0*/  MOV R0, UR8 ;  /* 0x0000000800007c02 */ /* 0x000fce0008000f00 */
.L_x_179:
[----:B-1----:R1:W2:Y:S02]  /*a4c0*/  SYNCS.PHASECHK.TRANS64.TRYWAIT P0, [R0+URZ], R3 ;  /* 0x00000003000075a7 */ /* 0x0022a400080011ff */
[----:B--2---:R-:W-:Y:S05]  /*a4d0*/  @!P0 NANOSLEEP.SYNCS 0x989680 ;  /* 0x009896800000895d */ /* 0x004fea0003900000 */
[----:B------:R-:W2:Y:S02]  /*a4e0*/  @!P0 SYNCS.PHASECHK.TRANS64 P0, [R0+URZ], R3 ;  /* 0x00000003000085a7 */ /* 0x000ea400080010ff */
[----:B--2---:R-:W-:Y:S05]  /*a4f0*/  @!P0 BRA `(.L_x_179) ;  /* 0xfffffffc00f08947 */ /* 0x004fea000383ffff */
[----:B------:R-:W-:Y:S05]  /*a500*/  BRA `(.L_x_180) ;  /* 0xffffff9800907947 */ /* 0x000fea000383ffff */
.L_x_82:
[----:B------:R-:W-:-:S07]  /*a510*/  MOV R0, UR8 ;  /* 0x0000000800007c02 */ /* 0x000fce0008000f00 */
.L_x_181:
[----:B-1----:R1:W2:Y:S02]  /*a520*/  SYNCS.PHASECHK.TRANS64.TRYWAIT P0, [R0+URZ], R3 ;  /* 0x00000003000075a7 */ /* 0x0022a400080011ff */
[----:B--2---:R-:W-:Y:S05]  /*a530*/  @!P0 NANOSLEEP.SYNCS 0x989680 ;  /* 0x009896800000895d */ /* 0x004fea0003900000 */
[----:B------:R-:W2:Y:S02]  /*a540*/  @!P0 SYNCS.PHASECHK.TRANS64 P0, [R0+URZ], R3 ;  /* 0x00000003000085a7 */ /* 0x000ea400080010ff */
[----:B--2---:R-:W-:Y:S05]  /*a550*/  @!P0 BRA `(.L_x_181) ;  /* 0xfffffffc00f08947 */ /* 0x004fea000383ffff */
[----:B------:R-:W-:Y:S05]  /*a560*/  BRA `(.L_x_182) ;  /* 0xffffff98009c7947 */ /* 0x000fea000383ffff */
.L_x_85:
[----:B------:R-:W-:-:S07]  /*a570*/  MOV R0, UR7 ;  /* 0x0000000700007c02 */ /* 0x000fce0008000f00 */
.L_x_183:
[----:B-1----:R1:W2:Y:S02]  /*a580*/  SYNCS.PHASECHK.TRANS64.TRYWAIT P1, [R0+URZ+0x150], R2 ;  /* 0x00015002000075a7 */ /* 0x0022a400080211ff */
[----:B--2---:R-:W-:Y:S05]  /*a590*/  @!P1 NANOSLEEP.SYNCS 0x989680 ;  /* 0x009896800000995d */ /* 0x004fea0003900000 */
[----:B------:R-:W2:Y:S02]  /*a5a0*/  @!P1 SYNCS.PHASECHK.TRANS64 P1, [R0+URZ+0x150], R2 ;  /* 0x00015002000095a7 */ /* 0x000ea400080210ff */
[----:B--2---:R-:W-:Y:S05]  /*a5b0*/  @!P1 BRA `(.L_x_183) ;  /* 0xfffffffc00f09947 */ /* 0x004fea000383ffff */
[----:B------:R-:W-:Y:S05]  /*a5c0*/  BRA `(.L_x_184) ;  /* 0xffffff9800e87947 */ /* 0x000fea000383ffff */
.L_x_90:
[----:B--2---:R2:W4:Y:S02]  /*a5d0*/  SYNCS.PHASECHK.TRANS64.TRYWAIT P0, [R0+URZ+0xd0], R2 ;  /* 0x0000d002000075a7 */ /* 0x00452400080011ff */
[----:B----4-:R-:W-:Y:S05]  /*a5e0*/  @!P0 NANOSLEEP.SYNCS 0x989680 ;  /* 0x009896800000895d */ /* 0x010fea0003900000 */
[----:B------:R-:W4:Y:S02]  /*a5f0*/  @!P0 SYNCS.PHASECHK.TRANS64 P0, [R0+URZ+0xd0], R2 ;  /* 0x0000d002000085a7 */ /* 0x000f2400080010ff */
[----:B----4-:R-:W-:Y:S05]  /*a600*/  @!P0 BRA `(.L_x_90) ;  /* 0xfffffffc00f08947 */ /* 0x010fea000383ffff */
[----:B------:R-:W-:Y:S05]  /*a610*/  BRA `(.L_x_185) ;  /* 0xffffff9c00fc7947 */ /* 0x000fea000383ffff */
.L_x_93:
[----:B------:R-:W-:Y:S07]  /*a620*/  MOV R0, UR7 ;  /* 0x0000000700007c02 */ /* 0x000fee0008000f00 */
.L_x_186:
[----:B--2---:R2:W4:Y:S02]  /*a630*/  SYNCS.PHASECHK.TRANS64.TRYWAIT P0, [R0+URZ+0xc8], R2 ;  /* 0x0000c802000075a7 */ /* 0x00452400080011ff */
[----:B----4-:R-:W-:Y:S05]  /*a640*/  @!P0 NANOSLEEP.SYNCS 0x989680 ;  /* 0x009896800000895d */ /* 0x010fea0003900000 */
[----:B------:R-:W4:Y:S02]  /*a650*/  @!P0 SYNCS.PHASECHK.TRANS64 P0, [R0+URZ+0xc8], R2 ;  /* 0x0000c802000085a7 */ /* 0x000f2400080010ff */
[----:B----4-:R-:W-:Y:S05]  /*a660*/  @!P0 BRA `(.L_x_186) ;  /* 0xfffffffc00f08947 */ /* 0x010fea000383ffff */
[----:B------:R-:W-:Y:S05]  /*a670*/  BRA `(.L_x_92) ;  /* 0xffffffa000dc7947 */ /* 0x000fea000383ffff */
.L_x_96:
[----:B------:R-:W-:Y:S07]  /*a680*/  MOV R0, UR7 ;  /* 0x0000000700007c02 */ /* 0x000fee0008000f00 */
.L_x_187:
[----:B-1----:R1:W2:Y:S02]  /*a690*/  SYNCS.PHASECHK.TRANS64.TRYWAIT P0, [R0+URZ+0xa0], R14 ;  /* 0x0000a00e000075a7 */ /* 0x0022a400080011ff */
[----:B--2---:R-:W-:Y:S05]  /*a6a0*/  @!P0 NANOSLEEP.SYNCS 0x989680 ;  /* 0x009896800000895d */ /* 0x004fea0003900000 */
[----:B------:R-:W2:Y:S02]  /*a6b0*/  @!P0 SYNCS.PHASECHK.TRANS64 P0, [R0+URZ+0xa0], R14 ;  /* 0x0000a00e000085a7 */ /* 0x000ea400080010ff */
[----:B--2---:R-:W-:Y:S05]  /*a6c0*/  @!P0 BRA `(.L_x_187) ;  /* 0xfffffffc00f08947 */ /* 0x004fea000383ffff */
[----:B------:R-:W-:Y:S05]  /*a6d0*/  BRA `(.L_x_188) ;  /* 0xffffffa400547947 */ /* 0x000fea000383ffff */
.L_x_97:
[----:B------:R-:W-:Y:S07]  /*a6e0*/  MOV R0, UR7 ;  /* 0x0000000700007c02 */ /* 0x000fee0008000f00 */
.L_x_189:
[----:B-1----:R1:W2:Y:S02]  /*a6f0*/  SYNCS.PHASECHK.TRANS64.TRYWAIT P0, [R0+URZ+0xa8], R14 ;  /* 0x0000a80e000075a7 */ /* 0x0022a400080011ff */
[----:B--2---:R-:W-:Y:S05]  /*a700*/  @!P0 NANOSLEEP.SYNCS 0x989680 ;  /* 0x009896800000895d */ /* 0x004fea0003900000 */
[----:B------:R-:W2:Y:S02]  /*a710*/  @!P0 SYNCS.PHASECHK.TRANS64 P0, [R0+URZ+0xa8], R14 ;  /* 0x0000a80e000085a7 */ /* 0x000ea400080010ff */
[----:B--2---:R-:W-:Y:S05]  /*a720*/  @!P0 BRA `(.L_x_189) ;  /* 0xfffffffc00f08947 */ /* 0x004fea000383ffff */
[----:B------:R-:W-:Y:S05]  /*a730*/  BRA `(.L_x_190) ;  /* 0xffffffa400ac7947 */ /* 0x000fea000383ffff */
.L_x_98:
[----:B------:R-:W-:Y:S07]  /*a740*/  MOV R0, UR7 ;  /* 0x0000000700007c02 */ /* 0x000fee0008000f00 */
.L_x_191:
[----:B-1----:R1:W2:Y:S02]  /*a750*/  SYNCS.PHASECHK.TRANS64.TRYWAIT P0, [R0+URZ+0xb0], R14 ;  /* 0x0000b00e000075a7 */ /* 0x0022a400080011ff */
[----:B--2---:R-:W-:Y:S05]  /*a760*/  @!P0 NANOSLEEP.SYNCS 0x989680 ;  /* 0x009896800000895d */ /* 0x004fea0003900000 */
[----:B------:R-:W2:Y:S02]  /*a770*/  @!P0 SYNCS.PHASECHK.TRANS64 P0, [R0+URZ+0xb0], R14 ;  /* 0x0000b00e000085a7 */ /* 0x000ea400080010ff */
[----:B--2---:R-:W-:Y:S05]  /*a780*/  @!P0 BRA `(.L_x_191) ;  /* 0xfffffffc00f08947 */ /* 0x004fea000383ffff */
[----:B------:R-:W-:Y:S05]  /*a790*/  BRA `(.L_x_192) ;  /* 0xffffffa800087947 */ /* 0x000fea000383ffff */
.L_x_99:
[----:B------:R-:W-:Y:S07]  /*a7a0*/  MOV R0, UR7 ;  /* 0x0000000700007c02 */ /* 0x000fee0008000f00 */
.L_x_193:
[----:B-1----:R1:W2:Y:S02]  /*a7b0*/  SYNCS.PHASECHK.TRANS64.TRYWAIT P0, [R0+URZ+0xb8], R14 ;  /* 0x0000b80e000075a7 */ /* 0x0022a400080011ff */
[----:B--2---:R-:W-:Y:S05]  /*a7c0*/  @!P0 NANOSLEEP.SYNCS 0x989680 ;  /* 0x009896800000895d */ /* 0x004fea0003900000 */
[----:B------:R-:W2:Y:S02]  /*a7d0*/  @!P0 SYNCS.PHASECHK.TRANS64 P0, [R0+URZ+0xb8], R14 ;  /* 0x0000b80e000085a7 */ /* 0x000ea400080010ff */
[----:B--2---:R-:W-:Y:S05]  /*a7e0*/  @!P0 BRA `(.L_x_193) ;  /* 0xfffffffc00f08947 */ /* 0x004fea000383ffff */
[----:B------:R-:W-:Y:S05]  /*a7f0*/  BRA `(.L_x_194) ;  /* 0xffffffa800a87947 */ /* 0x000fea000383ffff */
.L_x_101:
[----:B------:R-:W-:-:S07]  /*a800*/  MOV R0, UR7 ;  /* 0x0000000700007c02 */ /* 0x000fce0008000f00 */
.L_x_195:
[----:B-1----:R1:W4:Y:S02]  /*a810*/  SYNCS.PHASECHK.TRANS64.TRYWAIT P0, [R0+URZ+0xa0], R2 ;  /* 0x0000a002000075a7 */ /* 0x00232400080011ff */
[----:B----4-:R-:W-:Y:S05]  /*a820*/  @!P0 NANOSLEEP.SYNCS 0x989680 ;  /* 0x009896800000895d */ /* 0x010fea0003900000 */
[----:B------:R-:W4:Y:S02]  /*a830*/  @!P0 SYNCS.PHASECHK.TRANS64 P0, [R0+URZ+0xa0], R2 ;  /* 0x0000a002000085a7 */ /* 0x000f2400080010ff */
[----:B----4-:R-:W-:Y:S05]  /*a840*/  @!P0 BRA `(.L_x_195) ;  /* 0xfffffffc00f08947 */ /* 0x010fea000383ffff */
[----:B------:R-:W-:Y:S05]  /*a850*/  BRA `(.L_x_196) ;  /* 0xffffffac00307947 */ /* 0x000fea000383ffff */
.L_x_102:
[----:B-1----:R-:W-:-:S07]  /*a860*/  MOV R0, UR7 ;  /* 0x0000000700007c02 */ /* 0x002fce0008000f00 */
.L_x_197:
[----:B-1----:R1:W4:Y:S02]  /*a870*/  SYNCS.PHASECHK.TRANS64.TRYWAIT P0, [R0+URZ+0xa8], R2 ;  /* 0x0000a802000075a7 */ /* 0x00232400080011ff */
[----:B----4-:R-:W-:Y:S05]  /*a880*/  @!P0 NANOSLEEP.SYNCS 0x989680 ;  /* 0x009896800000895d */ /* 0x010fea0003900000 */
[----:B------:R-:W4:Y:S02]  /*a890*/  @!P0 SYNCS.PHASECHK.TRANS64 P0, [R0+URZ+0xa8], R2 ;  /* 0x0000a802000085a7 */ /* 0x000f2400080010ff */
[----:B----4-:R-:W-:Y:S05]  /*a8a0*/  @!P0 BRA `(.L_x_197) ;  /* 0xfffffffc00f08947 */ /* 0x010fea000383ffff */
[----:B------:R-:W-:Y:S05]  /*a8b0*/  BRA `(.L_x_198) ;  /* 0xffffffac00207947 */ /* 0x000fea000383ffff */
.L_x_103:
[----:B-1----:R-:W-:-:S07]  /*a8c0*/  MOV R0, UR7 ;  /* 0x0000000700007c02 */ /* 0x002fce0008000f00 */
.L_x_199:
[----:B-1----:R1:W4:Y:S02]  /*a8d0*/  SYNCS.PHASECHK.TRANS64.TRYWAIT P0, [R0+URZ+0xb0], R2 ;  /* 0x0000b002000075a7 */ /* 0x00232400080011ff */
[----:B----4-:R-:W-:Y:S05]  /*a8e0*/  @!P0 NANOSLEEP.SYNCS 0x989680 ;  /* 0x009896800000895d */ /* 0x010fea0003900000 */
[----:B------:R-:W4:Y:S02]  /*a8f0*/  @!P0 SYNCS.PHASECHK.TRANS64 P0, [R0+URZ+0xb0], R2 ;  /* 0x0000b002000085a7 */ /* 0x000f2400080010ff */
[----:B----4-:R-:W-:Y:S05]  /*a900*/  @!P0 BRA `(.L_x_199) ;  /* 0xfffffffc00f08947 */ /* 0x010fea000383ffff */
[----:B------:R-:W-:Y:S05]  /*a910*/  BRA `(.L_x_200) ;  /* 0xffffffac00107947 */ /* 0x000fea000383ffff */
.L_x_105:
[----:B--2---:R2:W3:Y:S02]  /*a920*/  SYNCS.PHASECHK.TRANS64.TRYWAIT P0, [R0+URZ+0xd0], R2 ;  /* 0x0000d002000075a7 */ /* 0x0044e400080011ff */
[----:B---3--:R-:W-:Y:S05]  /*a930*/  @!P0 NANOSLEEP.SYNCS 0x989680 ;  /* 0x009896800000895d */ /* 0x008fea0003900000 */
[----:B------:R-:W3:Y:S02]  /*a940*/  @!P0 SYNCS.PHASECHK.TRANS64 P0, [R0+URZ+0xd0], R2 ;  /* 0x0000d002000085a7 */ /* 0x000ee400080010ff */
[----:B---3--:R-:W-:Y:S05]  /*a950*/  @!P0 BRA `(.L_x_105) ;  /* 0xfffffffc00f08947 */ /* 0x008fea000383ffff */
[----:B------:R-:W-:Y:S05]  /*a960*/  BRA `(.L_x_201) ;  /* 0xffffffac00d87947 */ /* 0x000fea000383ffff */
.L_x_116:
[----:B-1----:R1:W2:Y:S02]  /*a970*/  SYNCS.PHASECHK.TRANS64.TRYWAIT P1, [R3+URZ+0x80], R0 ;  /* 0x00008000030075a7 */ /* 0x0022a400080211ff */
[----:B--2---:R-:W-:Y:S05]  /*a980*/  @!P1 NANOSLEEP.SYNCS 0x989680 ;  /* 0x009896800000995d */ /* 0x004fea0003900000 */
[----:B------:R-:W2:Y:S02]  /*a990*/  @!P1 SYNCS.PHASECHK.TRANS64 P1, [R3+URZ+0x80], R0 ;  /* 0x00008000030095a7 */ /* 0x000ea400080210ff */
[----:B--2---:R-:W-:Y:S05]  /*a9a0*/  @!P1 BRA `(.L_x_116) ;  /* 0xfffffffc00f09947 */ /* 0x004fea000383ffff */
[----:B------:R-:W-:Y:S05]  /*a9b0*/  BRA `(.L_x_115) ;  /* 0xffffffb800f07947 */ /* 0x000fea000383ffff */
.L_x_118:
[----:B-1----:R1:W2:Y:S02]  /*a9c0*/  SYNCS.PHASECHK.TRANS64.TRYWAIT P0, [R111+URZ+0xf0], R4 ;  /* 0x0000f0046f0075a7 */ /* 0x0022a400080011ff */
[----:B--2---:R-:W-:Y:S05]  /*a9d0*/  @!P0 NANOSLEEP.SYNCS 0x989680 ;  /* 0x009896800000895d */ /* 0x004fea0003900000 */
[----:B------:R-:W2:Y:S02]  /*a9e0*/  @!P0 SYNCS.PHASECHK.TRANS64 P0, [R111+URZ+0xf0], R4 ;  /* 0x0000f0046f0085a7 */ /* 0x000ea400080010ff */
[----:B--2---:R-:W-:Y:S05]  /*a9f0*/  @!P0 BRA `(.L_x_118) ;  /* 0xfffffffc00f08947 */ /* 0x004fea000383ffff */
[----:B------:R-:W-:Y:S05]  /*aa00*/  BRA `(.L_x_117) ;  /* 0xffffffbc00447947 */ /* 0x000fea000383ffff */
.L_x_126:
[----:B--2---:R2:W3:Y:S02]  /*aa10*/  SYNCS.PHASECHK.TRANS64.TRYWAIT P0, [R0+URZ+0x80], R3 ;  /* 0x00008003000075a7 */ /* 0x0044e400080011ff */
[----:B---3--:R-:W-:Y:S05]  /*aa20*/  @!P0 NANOSLEEP.SYNCS 0x989680 ;  /* 0x009896800000895d */ /* 0x008fea0003900000 */
[----:B------:R-:W3:Y:S02]  /*aa30*/  @!P0 SYNCS.PHASECHK.TRANS64 P0, [R0+URZ+0x80], R3 ;  /* 0x00008003000085a7 */ /* 0x000ee400080010ff */
[----:B---3--:R-:W-:Y:S05]  /*aa40*/  @!P0 BRA `(.L_x_126) ;  /* 0xfffffffc00f08947 */ /* 0x008fea000383ffff */
[----:B------:R-:W-:Y:S05]  /*aa50*/  BRA `(.L_x_125) ;  /* 0xffffffc800487947 */ /* 0x000fea000383ffff */
.L_x_134:
[----:B--2---:R2:W3:Y:S02]  /*aa60*/  SYNCS.PHASECHK.TRANS64.TRYWAIT P0, [R0+URZ+0x80], R4 ;  /* 0x00008004000075a7 */ /* 0x0044e400080011ff */
[----:B---3--:R-:W-:Y:S05]  /*aa70*/  @!P0 NANOSLEEP.SYNCS 0x989680 ;  /* 0x009896800000895d */ /* 0x008fea0003900000 */
[----:B------:R-:W3:Y:S02]  /*aa80*/  @!P0 SYNCS.PHASECHK.TRANS64 P0, [R0+URZ+0x80], R4 ;  /* 0x00008004000085a7 */ /* 0x000ee400080010ff */
[----:B---3--:R-:W-:Y:S05]  /*aa90*/  @!P0 BRA `(.L_x_134) ;  /* 0xfffffffc00f08947 */ /* 0x008fea000383ffff */
[----:B------:R-:W-:Y:S05]  /*aaa0*/  BRA `(.L_x_133) ;  /* 0xffffffd4009c7947 */ /* 0x000fea000383ffff */
.L_x_142:
[----:B--2---:R2:W3:Y:S02]  /*aab0*/  SYNCS.PHASECHK.TRANS64.TRYWAIT P0, [R0+URZ+0x80], R4 ;  /* 0x00008004000075a7 */ /* 0x0044e400080011ff */
[----:B---3--:R-:W-:Y:S05]  /*aac0*/  @!P0 NANOSLEEP.SYNCS 0x989680 ;  /* 0x009896800000895d */ /* 0x008fea0003900000 */
[----:B------:R-:W3:Y:S02]  /*aad0*/  @!P0 SYNCS.PHASECHK.TRANS64 P0, [R0+URZ+0x80], R4 ;  /* 0x00008004000085a7 */ /* 0x000ee400080010ff */
[----:B---3--:R-:W-:Y:S05]  /*aae0*/  @!P0 BRA `(.L_x_142) ;  /* 0xfffffffc00f08947 */ /* 0x008fea000383ffff */
[----:B------:R-:W-:Y:S05]  /*aaf0*/  BRA `(.L_x_141) ;  /* 0xffffffe000f87947 */ /* 0x000fea000383ffff */
        .weak           $__internal_0_$__cuda_sm10x_tcgen05_guardrail_trap_col_being_dealloced_not_returned_by_alloc
        .type           $__internal_0_$__cuda_sm10x_tcgen05_guardrail_trap_col_being_dealloced_not_returned_by_alloc,@function
        .size           $__internal_0_$__cuda_sm10x_tcgen05_guardrail_trap_col_being_dealloced_not_returned_by_alloc,($__internal_1_$__cuda_sm10x_tcgen05_guardrail_trap_phase_invalid_during_alloc - $__internal_0_$__cuda_sm10x_tcgen05_guardrail_trap_col_being_dealloced_not_returned_by_alloc)
$__internal_0_$__cuda_sm10x_tcgen05_guardrail_trap_col_being_dealloced_not_returned_by_alloc:
[----:B------:R-:W-:Y:S05]  /*ab00*/  BPT.TRAP 0x1 ;  /* 0x000000040000795c */ /* 0x000fea0000300000 */
[----:B------:R-:W-:-:S04]  /*ab10*/  HFMA2 R3, -RZ, RZ, 0, 0 ;  /* 0x00000000ff037431 */ /* 0x000fc800000001ff */
[----:B------:R-:W-:Y:S05]  /*ab20*/  RET.REL.NODEC R2 `(_ZN7cutlass13device_kernelINS_4gemm6kernel13GemmUniversalIN4cute5tupleIJiiiiEEENS1_10collective13CollectiveMmaINS1_35MainloopSm100TmaUmmaWarpSpecializedILi8ELi2ELi4ENS5_IJNS4_1CILi2EEENSA_ILi1EEESC_EEEEENS5_IJNSA_ILi128EEENSA_ILi256EEESF_EEENS_12float_e4m3_tENS5_IJlSC_lEEESI_SJ_NS4_8TiledMMAINS4_8MMA_AtomIJNS4_10MMA_TraitsINS4_25SM100_MMA_F8F6F4_2x1SM_SSEJSI_SI_fSF_SG_NS4_17integral_constantINS4_4UMMA5MajorELSQ_0EEESR_NSO_INSP_7ScaleInELSS_0EEEST_EEEEEENS4_6LayoutINS5_IJSC_SC_SC_EEENS5_IJNSA_ILi0EEESY_SY_EEEEENS5_IJNS4_10UnderscoreES11_S11_EEEEENS4_18SM100_TMA_2SM_LOADENS4_14ComposedLayoutINS4_7SwizzleILi3ELi4ELi3EEENS4_18smem_ptr_flag_bitsILi8EEENSW_INS5_IJNSA_ILi8EEESF_EEENS5_IJSF_SC_EEEEEEEvNS4_8identityES14_S1E_vS1F_EENS_8epilogue10collective18CollectiveEpilogueINS1H_23Sm100TmaWarpSpecializedILi4ELi2ELi32ELb0ELb0EEEJNS5_IJNSA_ILi64EEESG_SF_EEENS5_IJNSW_IS1M_SC_EENSW_INS5_IJNSA_ILi32EEESB_EEENS5_IJSC_SF_EEEEEEEESI_SJ_SI_SJ_NS1H_6fusion15FusionCallbacksIS1L_NS1U_17LinearCombinationISI_fSI_fLNS_15FloatRoundStyleE2EEES1N_S1T_JEEENS4_5SM1004TMEM4LOAD26SM100_TMEM_LOAD_32dp32b32xENS4_13SM90_TMA_LOADENS15_INS16_ILi1ELi4ELi3EEES19_NSW_INS5_IJS1A_S1P_EEENS5_IJS1P_SC_EEEEEEENS4_39AutoVectorizingCopyWithAssumedAlignmentILi128EEENS4_14SM90_TMA_STOREES29_S2B_S2B_EEEvvEEEEvNT_6ParamsE) ;  /* 0xffffff5402347950 */ /* 0x000fea0003c3ffff */
        .weak           $__internal_1_$__cuda_sm10x_tcgen05_guardrail_trap_phase_invalid_during_alloc
        .type           $__internal_1_$__cuda_sm10x_tcgen05_guardrail_trap_phase_invalid_during_alloc,@function
        .size           $__internal_1_$__cuda_sm10x_tcgen05_guardrail_trap_phase_invalid_during_alloc,($__internal_2_$__cuda_sm10x_tcgen05_guardrail_trap_unallocated_columns_being_dealloced - $__internal_1_$__cuda_sm10x_tcgen05_guardrail_trap_phase_invalid_during_alloc)
$__internal_1_$__cuda_sm10x_tcgen05_guardrail_trap_phase_invalid_during_alloc:
[----:B------:R-:W-:Y:S05]  /*ab30*/  BPT.TRAP 0x1 ;  /* 0x000000040000795c */ /* 0x000fea0000300000 */
[----:B------:R-:W-:-:S04]  /*ab40*/  MOV R3, 0x0 ;  /* 0x0000000000037802 */ /* 0x000fc80000000f00 */
[----:B------:R-:W-:Y:S05]  /*ab50*/  RET.REL.NODEC R2 `(_ZN7cutlass13device_kernelINS_4gemm6kernel13GemmUniversalIN4cute5tupleIJiiiiEEENS1_10collective13CollectiveMmaINS1_35MainloopSm100TmaUmmaWarpSpecializedILi8ELi2ELi4ENS5_IJNS4_1CILi2EEENSA_ILi1EEESC_EEEEENS5_IJNSA_ILi128EEENSA_ILi256EEESF_EEENS_12float_e4m3_tENS5_IJlSC_lEEESI_SJ_NS4_8TiledMMAINS4_8MMA_AtomIJNS4_10MMA_TraitsINS4_25SM100_MMA_F8F6F4_2x1SM_SSEJSI_SI_fSF_SG_NS4_17integral_constantINS4_4UMMA5MajorELSQ_0EEESR_NSO_INSP_7ScaleInELSS_0EEEST_EEEEEENS4_6LayoutINS5_IJSC_SC_SC_EEENS5_IJNSA_ILi0EEESY_SY_EEEEENS5_IJNS4_10UnderscoreES11_S11_EEEEENS4_18SM100_TMA_2SM_LOADENS4_14ComposedLayoutINS4_7SwizzleILi3ELi4ELi3EEENS4_18smem_ptr_flag_bitsILi8EEENSW_INS5_IJNSA_ILi8EEESF_EEENS5_IJSF_SC_EEEEEEEvNS4_8identityES14_S1E_vS1F_EENS_8epilogue10collective18CollectiveEpilogueINS1H_23Sm100TmaWarpSpecializedILi4ELi2ELi32ELb0ELb0EEEJNS5_IJNSA_ILi64EEESG_SF_EEENS5_IJNSW_IS1M_SC_EENSW_INS5_IJNSA_ILi32EEESB_EEENS5_IJSC_SF_EEEEEEEESI_SJ_SI_SJ_NS1H_6fusion15FusionCallbacksIS1L_NS1U_17LinearCombinationISI_fSI_fLNS_15FloatRoundStyleE2EEES1N_S1T_JEEENS4_5SM1004TMEM4LOAD26SM100_TMEM_LOAD_32dp32b32xENS4_13SM90_TMA_LOADENS15_INS16_ILi1ELi4ELi3EEES19_NSW_INS5_IJS1A_S1P_EEENS5_IJS1P_SC_EEEEEEENS4_39AutoVectorizingCopyWithAssumedAlignmentILi128EEENS4_14SM90_TMA_STOREES29_S2B_S2B_EEEvvEEEEvNT_6ParamsE) ;  /* 0xffffff5402287950 */ /* 0x000fea0003c3ffff */
        .weak           $__internal_2_$__cuda_sm10x_tcgen05_guardrail_trap_unallocated_columns_being_dealloced
        .type           $__internal_2_$__cuda_sm10x_tcgen05_guardrail_trap_unallocated_columns_being_dealloced,@function
        .size           $__internal_2_$__cuda_sm10x_tcgen05_guardrail_trap_unallocated_columns_being_dealloced,(.L_x_203 - $__internal_2_$__cuda_sm10x_tcgen05_guardrail_trap_unallocated_columns_being_dealloced)
$__internal_2_$__cuda_sm10x_tcgen05_guardrail_trap_unallocated_columns_being_dealloced:
[----:B------:R-:W-:Y:S05]  /*ab60*/  BPT.TRAP 0x1 ;  /* 0x000000040000795c */ /* 0x000fea0000300000 */
[----:B------:R-:W-:-:S04]  /*ab70*/  HFMA2 R3, -RZ, RZ, 0, 0 ;  /* 0x00000000ff037431 */ /* 0x000fc800000001ff */
[----:B------:R-:W-:Y:S05]  /*ab80*/  RET.REL.NODEC R2 `(_ZN7cutlass13device_kernelINS_4gemm6kernel13GemmUniversalIN4cute5tupleIJiiiiEEENS1_10collective13CollectiveMmaINS1_35MainloopSm100TmaUmmaWarpSpecializedILi8ELi2ELi4ENS5_IJNS4_1CILi2EEENSA_ILi1EEESC_EEEEENS5_IJNSA_ILi128EEENSA_ILi256EEESF_EEENS_12float_e4m3_tENS5_IJlSC_lEEESI_SJ_NS4_8TiledMMAINS4_8MMA_AtomIJNS4_10MMA_TraitsINS4_25SM100_MMA_F8F6F4_2x1SM_SSEJSI_SI_fSF_SG_NS4_17integral_constantINS4_4UMMA5MajorELSQ_0EEESR_NSO_INSP_7ScaleInELSS_0EEEST_EEEEEENS4_6LayoutINS5_IJSC_SC_SC_EEENS5_IJNSA_ILi0EEESY_SY_EEEEENS5_IJNS4_10UnderscoreES11_S11_EEEEENS4_18SM100_TMA_2SM_LOADENS4_14ComposedLayoutINS4_7SwizzleILi3ELi4ELi3EEENS4_18smem_ptr_flag_bitsILi8EEENSW_INS5_IJNSA_ILi8EEESF_EEENS5_IJSF_SC_EEEEEEEvNS4_8identityES14_S1E_vS1F_EENS_8epilogue10collective18CollectiveEpilogueINS1H_23Sm100TmaWarpSpecializedILi4ELi2ELi32ELb0ELb0EEEJNS5_IJNSA_ILi64EEESG_SF_EEENS5_IJNSW_IS1M_SC_EENSW_INS5_IJNSA_ILi32EEESB_EEENS5_IJSC_SF_EEEEEEEESI_SJ_SI_SJ_NS1H_6fusion15FusionCallbacksIS1L_NS1U_17LinearCombinationISI_fSI_fLNS_15FloatRoundStyleE2EEES1N_S1T_JEEENS4_5SM1004TMEM4LOAD26SM100_TMEM_LOAD_32dp32b32xENS4_13SM90_TMA_LOADENS15_INS16_ILi1ELi4ELi3EEES19_NSW_INS5_IJS1A_S1P_EEENS5_IJS1P_SC_EEEEEEENS4_39AutoVectorizingCopyWithAssumedAlignmentILi128EEENS4_14SM90_TMA_STOREES29_S2B_S2B_EEEvvEEEEvNT_6ParamsE) ;  /* 0xffffff54021c7950 */ /* 0x000fea0003c3ffff */
.L_x_202:
[----:B------:R-:W-:-:S00]  /*ab90*/  BRA `(.L_x_202) ;  /* 0xfffffffc00fc7947 */ /* 0x000fc0000383ffff */
[----:B------:R-:W-:-:S00]  /*aba0*/  NOP ;  /* 0x0000000000007918 */ /* 0x000fc00000000000 */
        /* <DEDUP_REMOVED lines=13> */
.L_x_203:


//--------------------- .nv.global.init           --------------------------
	.section	.nv.global.init,"aw",@progbits
.nv.global.init:
	.type		$str$27,@object
	.size		$str$27,($str$28 - $str$27)
$str$27:
        /*0000*/ 	.byte	0x28, 0x61, 0x64, 0x64, 0x72, 0x65, 0x73, 0x73, 0x20, 0x26, 0x20, 0x6d, 0x61, 0x73, 0x6b, 0x29
        /*0010*/ 	.byte	0x20, 0x3d, 0x3d, 0x20, 0x30, 0x00
	.type		$str$28,@object
	.size		$str$28,($str$26 - $str$28)
$str$28:
        /*0016*/ 	.byte	0x2f, 0x74, 0x6d, 0x70, 0x2f, 0x63, 0x75, 0x74, 0x6c, 0x61, 0x73, 0x73, 0x5f, 0x73, 0x77, 0x65
        /*0026*/ 	.byte	0x65, 0x70, 0x5f, 0x73, 0x72, 0x63, 0x2f, 0x69, 0x6e, 0x63, 0x6c, 0x75, 0x64, 0x65, 0x2f, 0x63
        /*0036*/ 	.byte	0x75, 0x74, 0x65, 0x2f, 0x70, 0x6f, 0x69, 0x6e, 0x74, 0x65, 0x72, 0x5f, 0x66, 0x6c, 0x61, 0x67
        /*0046*/ 	.byte	0x67, 0x65, 0x64, 0x2e, 0x68, 0x70, 0x70, 0x00
	.type		$str$26,@object
	.size		$str$26,($str$25 - $str$26)
$str$26:
        /*004e*/ 	.byte	0x2f, 0x74, 0x6d, 0x70, 0x2f, 0x63, 0x75, 0x74, 0x6c, 0x61, 0x73, 0x73, 0x5f, 0x73, 0x77, 0x65
        /*005e*/ 	.byte	0x65, 0x70, 0x5f, 0x73, 0x72, 0x63, 0x2f, 0x69, 0x6e, 0x63, 0x6c, 0x75, 0x64, 0x65, 0x2f, 0x63
        /*006e*/ 	.byte	0x75, 0x74, 0x65, 0x2f, 0x61, 0x74, 0x6f, 0x6d, 0x2f, 0x63, 0x6f, 0x70, 0x79, 0x5f, 0x74, 0x72
        /*007e*/ 	.byte	0x61, 0x69, 0x74, 0x73, 0x5f, 0x73, 0x6d, 0x31, 0x30, 0x30, 0x2e, 0x68, 0x70, 0x70, 0x00
	.type		$str$25,@object
	.size		$str$25,(__unnamed_1 - $str$25)
$str$25:
        /*008d*/ 	.byte	0x28, 0x28, 0x75, 0x69, 0x6e, 0x74, 0x33, 0x32, 0x5f, 0x74, 0x28, 0x74, 0x68, 0x72, 0x65, 0x61
        /*009d*/ 	.byte	0x64, 0x49, 0x64, 0x78, 0x2e, 0x78, 0x29, 0x20, 0x2f, 0x20, 0x33, 0x32, 0x29, 0x20, 0x25, 0x20
        /*00ad*/ 	.byte	0x34, 0x29, 0x20, 0x3d, 0x3d, 0x20, 0x28, 0x28, 0x28, 0x74, 0x6d, 0x65, 0x6d, 0x5f, 0x61, 0x64
        /*00bd*/ 	.byte	0x64, 0x72, 0x20, 0x3e, 0x3e, 0x20, 0x31, 0x36, 0x29, 0x20, 0x2f, 0x20, 0x33, 0x32, 0x29, 0x20
        /*00cd*/ 	.byte	0x25, 0x20, 0x34, 0x29, 0x00
	.type		__unnamed_1,@object
	.size		__unnamed_1,(__unnamed_2 - __unnamed_1)
__unnamed_1:
        /*00d2*/ 	.byte	0x61, 0x75, 0x74, 0x6f, 0x20, 0x63, 0x75, 0x74, 0x65, 0x3a, 0x3a, 0x61, 0x73, 0x5f, 0x70, 0x6f
        /* <DEDUP_REMOVED lines=24> */
        /*0262*/ 	.byte	0x3a, 0x3a, 0x43, 0x3c, 0x34, 0x30, 0x39, 0x36, 0x3e, 0x3e, 0x3e, 0x3e, 0x5d, 0x00
	.type		__unnamed_2,@object
	.size		__unnamed_2,(__unnamed_3 - __unnamed_2)
__unnamed_2:
        /* <DEDUP_REMOVED lines=26> */
	.type		__unnamed_3,@object
	.size		__unnamed_3,(.L_3 - __unnamed_3)
__unnamed_3:
        /* <DEDUP_REMOVED lines=40> */
        /*068e*/ 	.byte	0x74, 0x65, 0x3a, 0x3a, 0x43, 0x3c, 0x30, 0x3e, 0x3e, 0x3e, 0x3e, 0x5d, 0x00
.L_3:


//--------------------- .nv.shared._ZN7cutlass13device_kernelINS_4gemm6kernel13GemmUniversalIN4cute5tupleIJiiiiEEENS1_10collective13CollectiveMmaINS1_35MainloopSm100TmaUmmaWarpSpecializedILi8ELi2ELi4ENS5_IJNS4_1CILi2EEENSA_ILi1EEESC_EEEEENS5_IJNSA_ILi128EEENSA_ILi256EEESF_EEENS_12float_e4m3_tENS5_IJlSC_lEEESI_SJ_NS4_8TiledMMAINS4_8MMA_AtomIJNS4_10MMA_TraitsINS4_25SM100_MMA_F8F6F4_2x1SM_SSEJSI_SI_fSF_SG_NS4_17integral_constantINS4_4UMMA5MajorELSQ_0EEESR_NSO_INSP_7ScaleInELSS_0EEEST_EEEEEENS4_6LayoutINS5_IJSC_SC_SC_EEENS5_IJNSA_ILi0EEESY_SY_EEEEENS5_IJNS4_10UnderscoreES11_S11_EEEEENS4_18SM100_TMA_2SM_LOADENS4_14ComposedLayoutINS4_7SwizzleILi3ELi4ELi3EEENS4_18smem_ptr_flag_bitsILi8EEENSW_INS5_IJNSA_ILi8EEESF_EEENS5_IJSF_SC_EEEEEEEvNS4_8identityES14_S1E_vS1F_EENS_8epilogue10collective18CollectiveEpilogueINS1H_23Sm100TmaWarpSpecializedILi4ELi2ELi32ELb0ELb0EEEJNS5_IJNSA_ILi64EEESG_SF_EEENS5_IJNSW_IS1M_SC_EENSW_INS5_IJNSA_ILi32EEESB_EEENS5_IJSC_SF_EEEEEEEESI_SJ_SI_SJ_NS1H_6fusion15FusionCallbacksIS1L_NS1U_17LinearCombinationISI_fSI_fLNS_15FloatRoundStyleE2EEES1N_S1T_JEEENS4_5SM1004TMEM4LOAD26SM100_TMEM_LOAD_32dp32b32xENS4_13SM90_TMA_LOADENS15_INS16_ILi1ELi4ELi3EEES19_NSW_INS5_IJS1A_S1P_EEENS5_IJS1P_SC_EEEEEEENS4_39AutoVectorizingCopyWithAssumedAlignmentILi128EEENS4_14SM90_TMA_STOREES29_S2B_S2B_EEEvvEEEEvNT_6ParamsE --------------------------
	.section	.nv.shared._ZN7cutlass13device_kernelINS_4gemm6kernel13GemmUniversalIN4cute5tupleIJiiiiEEENS1_10collective13CollectiveMmaINS1_35MainloopSm100TmaUmmaWarpSpecializedILi8ELi2ELi4ENS5_IJNS4_1CILi2EEENSA_ILi1EEESC_EEEEENS5_IJNSA_ILi128EEENSA_ILi256EEESF_EEENS_12float_e4m3_tENS5_IJlSC_lEEESI_SJ_NS4_8TiledMMAINS4_8MMA_AtomIJNS4_10MMA_TraitsINS4_25SM100_MMA_F8F6F4_2x1SM_SSEJSI_SI_fSF_SG_NS4_17integral_constantINS4_4UMMA5MajorELSQ_0EEESR_NSO_INSP_7ScaleInELSS_0EEEST_EEEEEENS4_6LayoutINS5_IJSC_SC_SC_EEENS5_IJNSA_ILi0EEESY_SY_EEEEENS5_IJNS4_10UnderscoreES11_S11_EEEEENS4_18SM100_TMA_2SM_LOADENS4_14ComposedLayoutINS4_7SwizzleILi3ELi4ELi3EEENS4_18smem_ptr_flag_bitsILi8EEENSW_INS5_IJNSA_ILi8EEESF_EEENS5_IJSF_SC_EEEEEEEvNS4_8identityES14_S1E_vS1F_EENS_8epilogue10collective18CollectiveEpilogueINS1H_23Sm100TmaWarpSpecializedILi4ELi2ELi32ELb0ELb0EEEJNS5_IJNSA_ILi64EEESG_SF_EEENS5_IJNSW_IS1M_SC_EENSW_INS5_IJNSA_ILi32EEESB_EEENS5_IJSC_SF_EEEEEEEESI_SJ_SI_SJ_NS1H_6fusion15FusionCallbacksIS1L_NS1U_17LinearCombinationISI_fSI_fLNS_15FloatRoundStyleE2EEES1N_S1T_JEEENS4_5SM1004TMEM4LOAD26SM100_TMEM_LOAD_32dp32b32xENS4_13SM90_TMA_LOADENS15_INS16_ILi1ELi4ELi3EEES19_NSW_INS5_IJS1A_S1P_EEENS5_IJS1P_SC_EEEEEEENS4_39AutoVectorizingCopyWithAssumedAlignmentILi128EEENS4_14SM90_TMA_STOREES29_S2B_S2B_EEEvvEEEEvNT_6ParamsE,"aw",@nobits
	.sectionflags	@""
	.align	16
	.zero		1024


//--------------------- .nv.shared.reserved.0     --------------------------
	.section	.nv.shared.reserved.0,"aw",@nobits
	.weak		__nv_reservedSMEM_offset_0_alias
	.size		__nv_reservedSMEM_offset_0_alias, 0, 64
	.other		__nv_reservedSMEM_offset_0_alias,@"STO_CUDA_RESERVED_SHARED STV_DEFAULT"
__nv_reservedSMEM_offset_0_alias:
	.zero		0
.nv.shared.reserved.0:
	.zero		64
	.weak		__nv_reservedSMEM_tcgen05_partition
	.type		__nv_reservedSMEM_tcgen05_partition,@object
	.size		__nv_reservedSMEM_tcgen05_partition,(.L_0 - __nv_reservedSMEM_tcgen05_partition)
__nv_reservedSMEM_tcgen05_partition:
	.zero		32
.L_0:


//--------------------- .nv.global                --------------------------
	.section	.nv.global,"aw",@nobits
.nv.global:
	.type		_ZN40_INTERNAL_f64107f5_4_k_cu_e11f105b_317384cute1_E,@object
	.size		_ZN40_INTERNAL_f64107f5_4_k_cu_e11f105b_317384cute1_E,(_ZN40_INTERNAL_f64107f5_4_k_cu_e11f105b_317384cuda3std3__45__cpo6cbeginE - _ZN40_INTERNAL_f64107f5_4_k_cu_e11f105b_317384cute1_E)
_ZN40_INTERNAL_f64107f5_4_k_cu_e11f105b_317384cute1_E:
	.zero		1
	.type		_ZN40_INTERNAL_f64107f5_4_k_cu_e11f105b_317384cuda3std3__45__cpo6cbeginE,@object
	.size		_ZN40_INTERNAL_f64107f5_4_k_cu_e11f105b_317384cuda3std3__45__cpo6cbeginE,(_ZN40_INTERNAL_f64107f5_4_k_cu_e11f105b_317384cuda3std3__48in_placeE - _ZN40_INTERNAL_f64107f5_4_k_cu_e11f105b_317384cuda3std3__45__cpo6cbeginE)
_ZN40_INTERNAL_f64107f5_4_k_cu_e11f105b_317384cuda3std3__45__cpo6cbeginE:
	.zero		1
	.type		_ZN40_INTERNAL_f64107f5_4_k_cu_e11f105b_317384cuda3std3__48in_placeE,@object
	.size		_ZN40_INTERNAL_f64107f5_4_k_cu_e11f105b_317384cuda3std3__48in_placeE,(_ZN40_INTERNAL_f64107f5_4_k_cu_e11f105b_317384cuda3std6ranges3__45__cpo9iter_moveE - _ZN40_INTERNAL_f64107f5_4_k_cu_e11f105b_317384cuda3std3__48in_placeE)
_ZN40_INTERNAL_f64107f5_4_k_cu_e11f105b_317384cuda3std3__48in_placeE:
	.zero		1
	.type		_ZN40_INTERNAL_f64107f5_4_k_cu_e11f105b_317384cuda3std6ranges3__45__cpo9iter_moveE,@object
	.size		_ZN40_INTERNAL_f64107f5_4_k_cu_e11f105b_317384cuda3std6ranges3__45__cpo9iter_moveE,(_ZN40_INTERNAL_f64107f5_4_k_cu_e11f105b_317384cuda3std3__45__cpo5beginE - _ZN40_INTERNAL_f64107f5_4_k_cu_e11f105b_317384cuda3std6ranges3__45__cpo9iter_moveE)
_ZN40_INTERNAL_f64107f5_4_k_cu_e11f105b_317384cuda3std6ranges3__45__cpo9iter_moveE:
	.zero		1
	.type		_ZN40_INTERNAL_f64107f5_4_k_cu_e11f105b_317384cuda3std3__45__cpo5beginE,@object
	.size		_ZN40_INTERNAL_f64107f5_4_k_cu_e11f105b_317384cuda3std3__45__cpo5beginE,(_ZN40_INTERNAL_f64107f5_4_k_cu_e11f105b_317384cuda3std3__442_GLOBAL__N__f64107f5_4_k_cu_e11f105b_317386ignoreE - _ZN40_INTERNAL_f64107f5_4_k_cu_e11f105b_317384cuda3std3__45__cpo5beginE)
_ZN40_INTERNAL_f64107f5_4_k_cu_e11f105b_317384cuda3std3__45__cpo5beginE:
	.zero		1
	.type		_ZN40_INTERNAL_f64107f5_4_k_cu_e11f105b_317384cuda3std3__442_GLOBAL__N__f64107f5_4_k_cu_e11f105b_317386ignoreE,@object
	.size		_ZN40_INTERNAL_f64107f5_4_k_cu_e11f105b_317384cuda3std3__442_GLOBAL__N__f64107f5_4_k_cu_e11f105b_317386ignoreE,(_ZN40_INTERNAL_f64107f5_4_k_cu_e11f105b_317384cute7productE - _ZN40_INTERNAL_f64107f5_4_k_cu_e11f105b_317384cuda3std3__442_GLOBAL__N__f64107f5_4_k_cu_e11f105b_317386ignoreE)
_ZN40_INTERNAL_f64107f5_4_k_cu_e11f105b_317384cuda3std3__442_GLOBAL__N__f64107f5_4_k_cu_e11f105b_317386ignoreE:
	.zero		1
	.type		_ZN40_INTERNAL_f64107f5_4_k_cu_e11f105b_317384cute7productE,@object
	.size		_ZN40_INTERNAL_f64107f5_4_k_cu_e11f105b_317384cute7productE,(_ZN40_INTERNAL_f64107f5_4_k_cu_e11f105b_317384cuda3std3__45__cpo3endE - _ZN40_INTERNAL_f64107f5_4_k_cu_e11f105b_317384cute7productE)
_ZN40_INTERNAL_f64107f5_4_k_cu_e11f105b_317384cute7productE:
	.zero		1
	.type		_ZN40_INTERNAL_f64107f5_4_k_cu_e11f105b_317384cuda3std3__45__cpo3endE,@object
	.size		_ZN40_INTERNAL_f64107f5_4_k_cu_e11f105b_317384cuda3std3__45__cpo3endE,(_ZN40_INTERNAL_f64107f5_4_k_cu_e11f105b_317384cuda3std3__419piecewise_constructE - _ZN40_INTERNAL_f64107f5_4_k_cu_e11f105b_317384cuda3std3__45__cpo3endE)
_ZN40_INTERNAL_f64107f5_4_k_cu_e11f105b_317384cuda3std3__45__cpo3endE:
	.zero		1
	.type		_ZN40_INTERNAL_f64107f5_4_k_cu_e11f105b_317384cuda3std3__419piecewise_constructE,@object
	.size		_ZN40_INTERNAL_f64107f5_4_k_cu_e11f105b_317384cuda3std3__419piecewise_constructE,(_ZN40_INTERNAL_f64107f5_4_k_cu_e11f105b_317384cuda3std3__45__cpo4cendE - _ZN40_INTERNAL_f64107f5_4_k_cu_e11f105b_317384cuda3std3__419piecewise_constructE)
_ZN40_INTERNAL_f64107f5_4_k_cu_e11f105b_317384cuda3std3__419piecewise_constructE:
	.zero		1
	.type		_ZN40_INTERNAL_f64107f5_4_k_cu_e11f105b_317384cuda3std3__45__cpo4cendE,@object
	.size		_ZN40_INTERNAL_f64107f5_4_k_cu_e11f105b_317384cuda3std3__45__cpo4cendE,(_ZN40_INTERNAL_f64107f5_4_k_cu_e11f105b_317384cuda3std6ranges3__45__cpo4swapE - _ZN40_INTERNAL_f64107f5_4_k_cu_e11f105b_317384cuda3std3__45__cpo4cendE)
_ZN40_INTERNAL_f64107f5_4_k_cu_e11f105b_317384cuda3std3__45__cpo4cendE:
	.zero		1
	.type		_ZN40_INTERNAL_f64107f5_4_k_cu_e11f105b_317384cuda3std6ranges3__45__cpo4swapE,@object
	.size		_ZN40_INTERNAL_f64107f5_4_k_cu_e11f105b_317384cuda3std6ranges3__45__cpo4swapE,(.L_11 - _ZN40_INTERNAL_f64107f5_4_k_cu_e11f105b_317384cuda3std6ranges3__45__cpo4swapE)
_ZN40_INTERNAL_f64107f5_4_k_cu_e11f105b_317384cuda3std6ranges3__45__cpo4swapE:
	.zero		1
.L_11:


//--------------------- .nv.constant0._ZN7cutlass13device_kernelINS_4gemm6kernel13GemmUniversalIN4cute5tupleIJiiiiEEENS1_10collective13CollectiveMmaINS1_35MainloopSm100TmaUmmaWarpSpecializedILi8ELi2ELi4ENS5_IJNS4_1CILi2EEENSA_ILi1EEESC_EEEEENS5_IJNSA_ILi128EEENSA_ILi256EEESF_EEENS_12float_e4m3_tENS5_IJlSC_lEEESI_SJ_NS4_8TiledMMAINS4_8MMA_AtomIJNS4_10MMA_TraitsINS4_25SM100_MMA_F8F6F4_2x1SM_SSEJSI_SI_fSF_SG_NS4_17integral_constantINS4_4UMMA5MajorELSQ_0EEESR_NSO_INSP_7ScaleInELSS_0EEEST_EEEEEENS4_6LayoutINS5_IJSC_SC_SC_EEENS5_IJNSA_ILi0EEESY_SY_EEEEENS5_IJNS4_10UnderscoreES11_S11_EEEEENS4_18SM100_TMA_2SM_LOADENS4_14ComposedLayoutINS4_7SwizzleILi3ELi4ELi3EEENS4_18smem_ptr_flag_bitsILi8EEENSW_INS5_IJNSA_ILi8EEESF_EEENS5_IJSF_SC_EEEEEEEvNS4_8identityES14_S1E_vS1F_EENS_8epilogue10collective18CollectiveEpilogueINS1H_23Sm100TmaWarpSpecializedILi4ELi2ELi32ELb0ELb0EEEJNS5_IJNSA_ILi64EEESG_SF_EEENS5_IJNSW_IS1M_SC_EENSW_INS5_IJNSA_ILi32EEESB_EEENS5_IJSC_SF_EEEEEEEESI_SJ_SI_SJ_NS1H_6fusion15FusionCallbacksIS1L_NS1U_17LinearCombinationISI_fSI_fLNS_15FloatRoundStyleE2EEES1N_S1T_JEEENS4_5SM1004TMEM4LOAD26SM100_TMEM_LOAD_32dp32b32xENS4_13SM90_TMA_LOADENS15_INS16_ILi1ELi4ELi3EEES19_NSW_INS5_IJS1A_S1P_EEENS5_IJS1P_SC_EEEEEEENS4_39AutoVectorizingCopyWithAssumedAlignmentILi128EEENS4_14SM90_TMA_STOREES29_S2B_S2B_EEEvvEEEEvNT_6ParamsE --------------------------
	.section	.nv.constant0._ZN7cutlass13device_kernelINS_4gemm6kernel13GemmUniversalIN4cute5tupleIJiiiiEEENS1_10collective13CollectiveMmaINS1_35MainloopSm100TmaUmmaWarpSpecializedILi8ELi2ELi4ENS5_IJNS4_1CILi2EEENSA_ILi1EEESC_EEEEENS5_IJNSA_ILi128EEENSA_ILi256EEESF_EEENS_12float_e4m3_tENS5_IJlSC_lEEESI_SJ_NS4_8TiledMMAINS4_8MMA_AtomIJNS4_10MMA_TraitsINS4_25SM100_MMA_F8F6F4_2x1SM_SSEJSI_SI_fSF_SG_NS4_17integral_constantINS4_4UMMA5MajorELSQ_0EEESR_NSO_INSP_7ScaleInELSS_0EEEST_EEEEEENS4_6LayoutINS5_IJSC_SC_SC_EEENS5_IJNSA_ILi0EEESY_SY_EEEEENS5_IJNS4_10UnderscoreES11_S11_EEEEENS4_18SM100_TMA_2SM_LOADENS4_14ComposedLayoutINS4_7SwizzleILi3ELi4ELi3EEENS4_18smem_ptr_flag_bitsILi8EEENSW_INS5_IJNSA_ILi8EEESF_EEENS5_IJSF_SC_EEEEEEEvNS4_8identityES14_S1E_vS1F_EENS_8epilogue10collective18CollectiveEpilogueINS1H_23Sm100TmaWarpSpecializedILi4ELi2ELi32ELb0ELb0EEEJNS5_IJNSA_ILi64EEESG_SF_EEENS5_IJNSW_IS1M_SC_EENSW_INS5_IJNSA_ILi32EEESB_EEENS5_IJSC_SF_EEEEEEEESI_SJ_SI_SJ_NS1H_6fusion15FusionCallbacksIS1L_NS1U_17LinearCombinationISI_fSI_fLNS_15FloatRoundStyleE2EEES1N_S1T_JEEENS4_5SM1004TMEM4LOAD26SM100_TMEM_LOAD_32dp32b32xENS4_13SM90_TMA_LOADENS15_INS16_ILi1ELi4ELi3EEES19_NSW_INS5_IJS1A_S1P_EEENS5_IJS1P_SC_EEEEEEENS4_39AutoVectorizingCopyWithAssumedAlignmentILi128EEENS4_14SM90_TMA_STOREES29_S2B_S2B_EEEvvEEEEvNT_6ParamsE,"a",@progbits
	.sectionflags	@""
	.align	4
.nv.constant0._ZN7cutlass13device_kernelINS_4gemm6kernel13GemmUniversalIN4cute5tupleIJiiiiEEENS1_10collective13CollectiveMmaINS1_35MainloopSm100TmaUmmaWarpSpecializedILi8ELi2ELi4ENS5_IJNS4_1CILi2EEENSA_ILi1EEESC_EEEEENS5_IJNSA_ILi128EEENSA_ILi256EEESF_EEENS_12float_e4m3_tENS5_IJlSC_lEEESI_SJ_NS4_8TiledMMAINS4_8MMA_AtomIJNS4_10MMA_TraitsINS4_25SM100_MMA_F8F6F4_2x1SM_SSEJSI_SI_fSF_SG_NS4_17integral_constantINS4_4UMMA5MajorELSQ_0EEESR_NSO_INSP_7ScaleInELSS_0EEEST_EEEEEENS4_6LayoutINS5_IJSC_SC_SC_EEENS5_IJNSA_ILi0EEESY_SY_EEEEENS5_IJNS4_10UnderscoreES11_S11_EEEEENS4_18SM100_TMA_2SM_LOADENS4_14ComposedLayoutINS4_7SwizzleILi3ELi4ELi3EEENS4_18smem_ptr_flag_bitsILi8EEENSW_INS5_IJNSA_ILi8EEESF_EEENS5_IJSF_SC_EEEEEEEvNS4_8identityES14_S1E_vS1F_EENS_8epilogue10collective18CollectiveEpilogueINS1H_23Sm100TmaWarpSpecializedILi4ELi2ELi32ELb0ELb0EEEJNS5_IJNSA_ILi64EEESG_SF_EEENS5_IJNSW_IS1M_SC_EENSW_INS5_IJNSA_ILi32EEESB_EEENS5_IJSC_SF_EEEEEEEESI_SJ_SI_SJ_NS1H_6fusion15FusionCallbacksIS1L_NS1U_17LinearCombinationISI_fSI_fLNS_15FloatRoundStyleE2EEES1N_S1T_JEEENS4_5SM1004TMEM4LOAD26SM100_TMEM_LOAD_32dp32b32xENS4_13SM90_TMA_LOADENS15_INS16_ILi1ELi4ELi3EEES19_NSW_INS5_IJS1A_S1P_EEENS5_IJS1P_SC_EEEEEEENS4_39AutoVectorizingCopyWithAssumedAlignmentILi128EEENS4_14SM90_TMA_STOREES29_S2B_S2B_EEEvvEEEEvNT_6ParamsE:
	.zero		2944


//--------------------- SYMBOLS --------------------------

	.type		.nv.reservedSmem.offset0,@object
	.size		.nv.reservedSmem.offset0,0x4
	.type		.nv.reservedSmem.cap,@object
	.size		.nv.reservedSmem.cap,0x4
	.type		__assertfail,@function
